	.headerflags	@"EF_CUDA_TEXMODE_UNIFIED EF_CUDA_64BIT_ADDRESS EF_CUDA_ACCELERATORS EF_CUDA_SM90 EF_CUDA_VIRTUAL_SM(EF_CUDA_SM90)"
	.elftype	@"ET_EXEC"


//--------------------- .nv.info                  --------------------------
	.section	.nv.info,"",@"SHT_CUDA_INFO"
	.align	4


	//----- nvinfo : EIATTR_REGCOUNT
	.align		4
        /*0000*/ 	.byte	0x04, 0x2f
        /*0002*/ 	.short	(.L_5 - .L_4)
	.align		4
.L_4:
        /*0004*/ 	.word	index@(triton_red_fused__to_copy_add_embedding_mean_mul_pow_rsqrt_0)
        /*0008*/ 	.word	0x00000048


	//----- nvinfo : EIATTR_MIN_STACK_SIZE
	.align		4
.L_5:
        /*000c*/ 	.byte	0x04, 0x12
        /*000e*/ 	.short	(.L_7 - .L_6)
	.align		4
.L_6:
        /*0010*/ 	.word	index@(triton_red_fused__to_copy_add_embedding_mean_mul_pow_rsqrt_0)
        /*0014*/ 	.word	0x00000000


	//----- nvinfo : EIATTR_FRAME_SIZE
	.align		4
.L_7:
        /*0018*/ 	.byte	0x04, 0x11
        /*001a*/ 	.short	(.L_9 - .L_8)
	.align		4
.L_8:
        /*001c*/ 	.word	index@(triton_red_fused__to_copy_add_embedding_mean_mul_pow_rsqrt_0)
        /*0020*/ 	.word	0x00000000


	//----- nvinfo : EIATTR_MIN_STACK_SIZE
	.align		4
.L_9:
        /*0024*/ 	.byte	0x04, 0x12
        /*0026*/ 	.short	(.L_11 - .L_10)
	.align		4
.L_10:
        /*0028*/ 	.word	index@(triton_red_fused__to_copy_add_embedding_mean_mul_pow_rsqrt_0)
        /*002c*/ 	.word	0x00000000
.L_11:


//--------------------- .nv.info.triton_red_fused__to_copy_add_embedding_mean_mul_pow_rsqrt_0 --------------------------
	.section	.nv.info.triton_red_fused__to_copy_add_embedding_mean_mul_pow_rsqrt_0,"",@"SHT_CUDA_INFO"
	.sectionflags	@""
	.align	4


	//----- nvinfo : EIATTR_CUDA_API_VERSION
	.align		4
        /*0000*/ 	.byte	0x04, 0x37
        /*0002*/ 	.short	(.L_13 - .L_12)
.L_12:
        /*0004*/ 	.word	0x0000007c


	//----- nvinfo : EIATTR_KPARAM_INFO
	.align		4
.L_13:
        /*0008*/ 	.byte	0x04, 0x17
        /*000a*/ 	.short	(.L_15 - .L_14)
.L_14:
        /*000c*/ 	.word	0x00000000
        /*0010*/ 	.short	0x0008
        /*0012*/ 	.short	0x0038
        /*0014*/ 	.byte	0x00, 0xf4, 0x21, 0x00


	//----- nvinfo : EIATTR_KPARAM_INFO
	.align		4
.L_15:
        /*0018*/ 	.byte	0x04, 0x17
        /*001a*/ 	.short	(.L_17 - .L_16)
.L_16:
        /*001c*/ 	.word	0x00000000
        /*0020*/ 	.short	0x0007
        /*0022*/ 	.short	0x0034
        /*0024*/ 	.byte	0x00, 0xf0, 0x11, 0x00


	//----- nvinfo : EIATTR_KPARAM_INFO
	.align		4
.L_17:
        /*0028*/ 	.byte	0x04, 0x17
        /*002a*/ 	.short	(.L_19 - .L_18)
.L_18:
        /*002c*/ 	.word	0x00000000
        /*0030*/ 	.short	0x0006
        /*0032*/ 	.short	0x0030
        /*0034*/ 	.byte	0x00, 0xf0, 0x11, 0x00


	//----- nvinfo : EIATTR_KPARAM_INFO
	.align		4
.L_19:
        /*0038*/ 	.byte	0x04, 0x17
        /*003a*/ 	.short	(.L_21 - .L_20)
.L_20:
        /*003c*/ 	.word	0x00000000
        /*0040*/ 	.short	0x0005
        /*0042*/ 	.short	0x0028
        /*0044*/ 	.byte	0x00, 0xf4, 0x21, 0x00


	//----- nvinfo : EIATTR_KPARAM_INFO
	.align		4
.L_21:
        /*0048*/ 	.byte	0x04, 0x17
        /*004a*/ 	.short	(.L_23 - .L_22)
.L_22:
        /*004c*/ 	.word	0x00000000
        /*0050*/ 	.short	0x0004
        /*0052*/ 	.short	0x0020
        /*0054*/ 	.byte	0x00, 0xf4, 0x21, 0x00


	//----- nvinfo : EIATTR_KPARAM_INFO
	.align		4
.L_23:
        /*0058*/ 	.byte	0x04, 0x17
        /*005a*/ 	.short	(.L_25 - .L_24)
.L_24:
        /*005c*/ 	.word	0x00000000
        /*0060*/ 	.short	0x0003
        /*0062*/ 	.short	0x0018
        /*0064*/ 	.byte	0x00, 0xf4, 0x21, 0x00


	//----- nvinfo : EIATTR_KPARAM_INFO
	.align		4
.L_25:
        /*0068*/ 	.byte	0x04, 0x17
        /*006a*/ 	.short	(.L_27 - .L_26)
.L_26:
        /*006c*/ 	.word	0x00000000
        /*0070*/ 	.short	0x0002
        /*0072*/ 	.short	0x0010
        /*0074*/ 	.byte	0x00, 0xf4, 0x21, 0x00


	//----- nvinfo : EIATTR_KPARAM_INFO
	.align		4
.L_27:
        /*0078*/ 	.byte	0x04, 0x17
        /*007a*/ 	.short	(.L_29 - .L_28)
.L_28:
        /*007c*/ 	.word	0x00000000
        /*0080*/ 	.short	0x0001
        /*0082*/ 	.short	0x0008
        /*0084*/ 	.byte	0x00, 0xf4, 0x21, 0x00


	//----- nvinfo : EIATTR_KPARAM_INFO
	.align		4
.L_29:
        /*0088*/ 	.byte	0x04, 0x17
        /*008a*/ 	.short	(.L_31 - .L_30)
.L_30:
        /*008c*/ 	.word	0x00000000
        /*0090*/ 	.short	0x0000
        /*0092*/ 	.short	0x0000
        /*0094*/ 	.byte	0x00, 0xf4, 0x21, 0x00


	//----- nvinfo : EIATTR_SPARSE_MMA_MASK
	.align		4
.L_31:
        /*0098*/ 	.byte	0x03, 0x50
        /*009a*/ 	.short	0x0000


	//----- nvinfo : EIATTR_MAXREG_COUNT
	.align		4
        /*009c*/ 	.byte	0x03, 0x1b
        /*009e*/ 	.short	0x00ff


	//----- nvinfo : EIATTR_EXTERNS
	.align		4
        /*00a0*/ 	.byte	0x04, 0x0f
        /*00a2*/ 	.short	(.L_33 - .L_32)


	//   ....[0]....
	.align		4
.L_32:
        /*00a4*/ 	.word	index@(__assertfail)


	//----- nvinfo : EIATTR_COOP_GROUP_MASK_REGIDS
	.align		4
.L_33:
        /*00a8*/ 	.byte	0x04, 0x29
        /*00aa*/ 	.short	(.L_35 - .L_34)


	//   ....[0]....
.L_34:
        /*00ac*/ 	.word	0xffffffff


	//   ....[1]....
        /*00b0*/ 	.word	0xffffffff


	//   ....[2]....
        /*00b4*/ 	.word	0xffffffff


	//   ....[3]....
        /*00b8*/ 	.word	0xffffffff


	//   ....[4]....
        /*00bc*/ 	.word	0xffffffff


	//   ....[5]....
        /*00c0*/ 	.word	0xffffffff


	//   ....[6]....
        /*00c4*/ 	.word	0xffffffff


	//   ....[7]....
        /*00c8*/ 	.word	0xffffffff


	//   ....[8]....
        /*00cc*/ 	.word	0xffffffff


	//   ....[9]....
        /*00d0*/ 	.word	0xffffffff


	//   ....[10]....
        /*00d4*/ 	.word	0xffffffff


	//   ....[11]....
        /*00d8*/ 	.word	0xffffffff


	//----- nvinfo : EIATTR_COOP_GROUP_INSTR_OFFSETS
	.align		4
.L_35:
        /*00dc*/ 	.byte	0x04, 0x28
        /*00de*/ 	.short	(.L_37 - .L_36)


	//   ....[0]....
.L_36:
        /*00e0*/ 	.word	0x00000f10


	//   ....[1]....
        /*00e4*/ 	.word	0x00000f30


	//   ....[2]....
        /*00e8*/ 	.word	0x00000f50


	//   ....[3]....
        /*00ec*/ 	.word	0x00000f70


	//   ....[4]....
        /*00f0*/ 	.word	0x00000fa0


	//   ....[5]....
        /*00f4*/ 	.word	0x00000fc0


	//   ....[6]....
        /*00f8*/ 	.word	0x00000fe0


	//   ....[7]....
        /*00fc*/ 	.word	0x00001000


	//   ....[8]....
        /*0100*/ 	.word	0x00001030


	//   ....[9]....
        /*0104*/ 	.word	0x00001050


	//   ....[10]....
        /*0108*/ 	.word	0x00001230


	//   ....[11]....
        /*010c*/ 	.word	0x00001260


	//----- nvinfo : EIATTR_SYSCALL_OFFSETS
	.align		4
.L_37:
        /*0110*/ 	.byte	0x04, 0x46
        /*0112*/ 	.short	(.L_39 - .L_38)


	//   ....[0]....
.L_38:
        /*0114*/ 	.word	0x00000310


	//----- nvinfo : EIATTR_EXIT_INSTR_OFFSETS
	.align		4
.L_39:
        /*0118*/ 	.byte	0x04, 0x1c
        /*011a*/ 	.short	(.L_41 - .L_40)


	//   ....[0]....
.L_40:
        /*011c*/ 	.word	0x000026b0


	//   ....[1]....
        /*0120*/ 	.word	0x000026d0


	//----- nvinfo : EIATTR_REQNTID
	.align		4
.L_41:
        /*0124*/ 	.byte	0x04, 0x10
        /*0126*/ 	.short	(.L_43 - .L_42)
.L_42:
        /*0128*/ 	.word	0x00000080
        /*012c*/ 	.word	0x00000001
        /*0130*/ 	.word	0x00000001


	//----- nvinfo : EIATTR_CBANK_PARAM_SIZE
	.align		4
.L_43:
        /*0134*/ 	.byte	0x03, 0x19
        /*0136*/ 	.short	0x0040


	//----- nvinfo : EIATTR_PARAM_CBANK
	.align		4
        /*0138*/ 	.byte	0x04, 0x0a
        /*013a*/ 	.short	(.L_45 - .L_44)
	.align		4
.L_44:
        /*013c*/ 	.word	index@(.nv.constant0.triton_red_fused__to_copy_add_embedding_mean_mul_pow_rsqrt_0)
        /*0140*/ 	.short	0x0210
        /*0142*/ 	.short	0x0040


	//----- nvinfo : EIATTR_SW_WAR
	.align		4
.L_45:
        /*0144*/ 	.byte	0x04, 0x36
        /*0146*/ 	.short	(.L_47 - .L_46)
.L_46:
        /*0148*/ 	.word	0x00000008
.L_47:


//--------------------- .nv.callgraph             --------------------------
	.section	.nv.callgraph,"",@"SHT_CUDA_CALLGRAPH"
	.align	4
	.sectionentsize	8
	.align		4
        /*0000*/ 	.word	0x00000000
	.align		4
        /*0004*/ 	.word	0xffffffff
	.align		4
        /*0008*/ 	.word	index@(triton_red_fused__to_copy_add_embedding_mean_mul_pow_rsqrt_0)
	.align		4
        /*000c*/ 	.word	index@(__assertfail)
	.align		4
        /*0010*/ 	.word	0x00000000
	.align		4
        /*0014*/ 	.word	0xfffffffe
	.align		4
        /*0018*/ 	.word	0x00000000
	.align		4
        /*001c*/ 	.word	0xfffffffd
	.align		4
        /*0020*/ 	.word	0x00000000
	.align		4
        /*0024*/ 	.word	0xfffffffc


//--------------------- .nv.constant4             --------------------------
	.section	.nv.constant4,"a",@progbits
	.align	8
	.align		8
.nv.constant4:
        /*0000*/ 	.dword	__assertfail
	.align		8
        /*0008*/ 	.dword	assertFunc_0
	.align		8
        /*0010*/ 	.dword	assertFile_0
	.align		8
        /*0018*/ 	.dword	assertMessage_0
	.align		8
        /*0020*/ 	.dword	_$_str


//--------------------- .text.triton_red_fused__to_copy_add_embedding_mean_mul_pow_rsqrt_0 --------------------------
	.section	.text.triton_red_fused__to_copy_add_embedding_mean_mul_pow_rsqrt_0,"ax",@progbits
	.sectionflags	@"SHF_BARRIERS=1"
	.align	128
        .global         triton_red_fused__to_copy_add_embedding_mean_mul_pow_rsqrt_0
        .type           triton_red_fused__to_copy_add_embedding_mean_mul_pow_rsqrt_0,@function
        .size           triton_red_fused__to_copy_add_embedding_mean_mul_pow_rsqrt_0,(.L_x_2 - triton_red_fused__to_copy_add_embedding_mean_mul_pow_rsqrt_0)
        .other          triton_red_fused__to_copy_add_embedding_mean_mul_pow_rsqrt_0,@"STO_CUDA_ENTRY STV_DEFAULT"
triton_red_fused__to_copy_add_embedding_mean_mul_pow_rsqrt_0:
.text.triton_red_fused__to_copy_add_embedding_mean_mul_pow_rsqrt_0:
[----:B------:R-:W0:Y:S02]  /*0000*/  LDC R1, c[0x0][0x28] ;  /* 0x00000a00ff017b82 */ /* 0x000e240000000800 */
[----:B------:R-:W1:Y:S01]  /*0010*/  S2R R36, SR_CTAID.X ;  /* 0x0000000000247919 */ /* 0x000e620000002500 */
[----:B------:R-:W2:Y:S01]  /*0020*/  LDC.64 R2, c[0x0][0x218] ;  /* 0x00008600ff027b82 */ /* 0x000ea20000000a00 */
[----:B------:R-:W-:Y:S01]  /*0030*/  ULDC UR8, c[0x0][0x240] ;  /* 0x0000900000087ab9 */ /* 0x000fe20000000800 */
[----:B------:R-:W-:Y:S02]  /*0040*/  CS2R R4, SRZ ;  /* 0x0000000000047805 */ /* 0x000fe4000001ff00 */
[----:B------:R-:W-:Y:S01]  /*0050*/  CS2R R6, SRZ ;  /* 0x0000000000067805 */ /* 0x000fe2000001ff00 */
[----:B------:R-:W-:Y:S01]  /*0060*/  ULDC.64 UR6, c[0x0][0x208] ;  /* 0x0000820000067ab9 */ /* 0x000fe20000000a00 */
[----:B-1----:R-:W-:-:S04]  /*0070*/  SHF.L.U32 R38, R36, 0x1, RZ ;  /* 0x0000000124267819 */ /* 0x002fc800000006ff */
[----:B------:R-:W-:Y:S01]  /*0080*/  IADD3 R39, R38, 0x1, RZ ;  /* 0x0000000126277810 */ /* 0x000fe20007ffe0ff */
[C---:B--2---:R-:W-:Y:S01]  /*0090*/  IMAD.WIDE R2, R38.reuse, 0x8, R2 ;  /* 0x0000000826027825 */ /* 0x044fe200078e0202 */
[----:B------:R-:W-:Y:S02]  /*00a0*/  ISETP.GE.AND P3, PT, R38, UR8, PT ;  /* 0x0000000826007c0c */ /* 0x000fe4000bf66270 */
[----:B------:R-:W-:-:S11]  /*00b0*/  ISETP.GE.AND P2, PT, R39, UR8, PT ;  /* 0x0000000827007c0c */ /* 0x000fd6000bf46270 */
[----:B------:R-:W2:Y:S04]  /*00c0*/  @!P3 LDG.E.EL.64 R4, desc[UR6][R2.64] ;  /* 0x000000060204b981 */ /* 0x000ea8000c2e1b00 */
[----:B------:R-:W3:Y:S01]  /*00d0*/  @!P2 LDG.E.EL.64 R6, desc[UR6][R2.64+0x8] ;  /* 0x000008060206a981 */ /* 0x000ee2000c2e1b00 */
[----:B------:R-:W-:Y:S02]  /*00e0*/  CS2R R16, SRZ ;  /* 0x0000000000107805 */ /* 0x000fe4000001ff00 */
[----:B------:R-:W-:-:S04]  /*00f0*/  CS2R R14, SRZ ;  /* 0x00000000000e7805 */ /* 0x000fc8000001ff00 */
[----:B------:R1:W5:Y:S04]  /*0100*/  @!P3 LDG.E.EL.64 R16, desc[UR6][R2.64] ;  /* 0x000000060210b981 */ /* 0x000368000c2e1b00 */
[----:B------:R1:W5:Y:S01]  /*0110*/  @!P2 LDG.E.EL.64 R14, desc[UR6][R2.64+0x8] ;  /* 0x00000806020ea981 */ /* 0x000362000c2e1b00 */
[----:B--2---:R-:W-:Y:S02]  /*0120*/  IADD3 R9, P5, R4, 0x1f500, RZ ;  /* 0x0001f50004097810 */ /* 0x004fe40007fbe0ff */
[----:B------:R-:W-:Y:S02]  /*0130*/  ISETP.GE.AND P0, PT, R5, RZ, PT ;  /* 0x000000ff0500720c */ /* 0x000fe40003f06270 */
[----:B---3--:R-:W-:Y:S02]  /*0140*/  IADD3 R13, P4, R6, 0x1f500, RZ ;  /* 0x0001f500060d7810 */ /* 0x008fe40007f9e0ff */
[----:B------:R-:W-:-:S02]  /*0150*/  ISETP.GE.AND P1, PT, R7, RZ, PT ;  /* 0x000000ff0700720c */ /* 0x000fc40003f26270 */
[----:B------:R-:W-:Y:S02]  /*0160*/  SEL R4, R9, R4, !P0 ;  /* 0x0000000409047207 */ /* 0x000fe40004000000 */
[----:B------:R-:W-:Y:S02]  /*0170*/  IADD3.X R11, RZ, R5, RZ, P5, !PT ;  /* 0x00000005ff0b7210 */ /* 0x000fe40002ffe4ff */
[----:B------:R-:W-:Y:S02]  /*0180*/  IADD3.X R9, RZ, R7, RZ, P4, !PT ;  /* 0x00000007ff097210 */ /* 0x000fe400027fe4ff */
[----:B------:R-:W-:Y:S02]  /*0190*/  SEL R0, R13, R6, !P1 ;  /* 0x000000060d007207 */ /* 0x000fe40004800000 */
[----:B------:R-:W-:Y:S02]  /*01a0*/  SEL R5, R11, R5, !P0 ;  /* 0x000000050b057207 */ /* 0x000fe40004000000 */
[----:B------:R-:W-:-:S02]  /*01b0*/  SEL R6, R9, R7, !P1 ;  /* 0x0000000709067207 */ /* 0x000fc40004800000 */
[----:B------:R-:W-:Y:S02]  /*01c0*/  ISETP.GT.U32.AND P0, PT, R4, 0x1f4ff, PT ;  /* 0x0001f4ff0400780c */ /* 0x000fe40003f04070 */
[----:B------:R-:W-:Y:S02]  /*01d0*/  ISETP.GT.U32.AND P1, PT, R0, 0x1f4ff, PT ;  /* 0x0001f4ff0000780c */ /* 0x000fe40003f24070 */
[----:B------:R-:W-:Y:S02]  /*01e0*/  ISETP.GT.U32.AND.EX P0, PT, R5, RZ, !P3, P0 ;  /* 0x000000ff0500720c */ /* 0x000fe40005f04100 */
[----:B------:R-:W-:-:S04]  /*01f0*/  ISETP.GT.U32.AND.EX P1, PT, R6, RZ, !P2, P1 ;  /* 0x000000ff0600720c */ /* 0x000fc80005724110 */
[----:B------:R-:W-:-:S13]  /*0200*/  PLOP3.LUT P0, PT, P0, P1, PT, 0xa8, 0x0 ;  /* 0x000000000000781c */ /* 0x000fda0000703570 */
[----:B-1----:R-:W-:Y:S05]  /*0210*/  @!P0 BRA `(.L_x_0) ;  /* 0x0000000000408947 */ /* 0x002fea0003800000 */
[----:B------:R-:W-:Y:S01]  /*0220*/  MOV R0, 0x0 ;  /* 0x0000000000007802 */ /* 0x000fe20000000f00 */
[----:B------:R-:W-:Y:S01]  /*0230*/  ULDC.64 UR4, c[0x4][0x18] ;  /* 0x0100060000047ab9 */ /* 0x000fe20000000a00 */
[----:B------:R-:W-:Y:S01]  /*0240*/  ULDC.64 UR10, c[0x4][0x8] ;  /* 0x01000200000a7ab9 */ /* 0x000fe20000000a00 */
[----:B------:R-:W-:Y:S01]  /*0250*/  MOV R4, UR4 ;  /* 0x0000000400047c02 */ /* 0x000fe20008000f00 */
[----:B------:R1:W2:Y:S01]  /*0260*/  LDC.64 R2, c[0x4][R0] ;  /* 0x0100000000027b82 */ /* 0x0002a20000000a00 */
[----:B------:R-:W-:Y:S01]  /*0270*/  MOV R5, UR5 ;  /* 0x0000000500057c02 */ /* 0x000fe20008000f00 */
[----:B------:R-:W-:Y:S01]  /*0280*/  ULDC.64 UR4, c[0x4][0x10] ;  /* 0x0100040000047ab9 */ /* 0x000fe20000000a00 */
[----:B------:R-:W-:Y:S01]  /*0290*/  HFMA2.MMA R8, -RZ, RZ, 0, 2.384185791015625e-06 ;  /* 0x00000028ff087435 */ /* 0x000fe200000001ff */
[----:B------:R-:W-:Y:S01]  /*02a0*/  MOV R6, UR4 ;  /* 0x0000000400067c02 */ /* 0x000fe20008000f00 */
[----:B------:R-:W-:Y:S01]  /*02b0*/  HFMA2.MMA R13, -RZ, RZ, 0, 0 ;  /* 0x00000000ff0d7435 */ /* 0x000fe200000001ff */
[----:B------:R-:W-:-:S02]  /*02c0*/  MOV R7, UR5 ;  /* 0x0000000500077c02 */ /* 0x000fc40008000f00 */
[----:B------:R-:W-:Y:S02]  /*02d0*/  MOV R10, UR10 ;  /* 0x0000000a000a7c02 */ /* 0x000fe40008000f00 */
[----:B------:R-:W-:Y:S02]  /*02e0*/  MOV R11, UR11 ;  /* 0x0000000b000b7c02 */ /* 0x000fe40008000f00 */
[----:B-1----:R-:W-:-:S07]  /*02f0*/  MOV R12, 0x1 ;  /* 0x00000001000c7802 */ /* 0x002fce0000000f00 */
[----:B------:R-:W-:-:S07]  /*0300*/  LEPC R20, `(.L_x_0) ;  /* 0x000000001014794e */ /* 0x000fce0000000000 */
[----:B0-2--5:R-:W-:Y:S05]  /*0310*/  CALL.ABS.NOINC R2 ;  /* 0x0000000002007343 */ /* 0x025fea0003c00000 */
.L_x_0:
[----:B------:R-:W1:Y:S01]  /*0320*/  S2R R45, SR_TID.X ;  /* 0x00000000002d7919 */ /* 0x000e620000002100 */
[----:B------:R-:W2:Y:S01]  /*0330*/  LDC.64 R8, c[0x0][0x220] ;  /* 0x00008800ff087b82 */ /* 0x000ea20000000a00 */
[C---:B-----5:R-:W-:Y:S02]  /*0340*/  SHF.L.U32 R2, R16.reuse, 0xc, RZ ;  /* 0x0000000c10027819 */ /* 0x060fe400000006ff */
[----:B------:R-:W-:Y:S02]  /*0350*/  CS2R R40, SRZ ;  /* 0x0000000000287805 */ /* 0x000fe4000001ff00 */
[----:B------:R-:W-:Y:S02]  /*0360*/  SHF.L.U64.HI R5, R16, 0xc, R17 ;  /* 0x0000000c10057819 */ /* 0x000fe40000010211 */
[----:B------:R-:W-:Y:S02]  /*0370*/  CS2R R42, SRZ ;  /* 0x00000000002a7805 */ /* 0x000fe4000001ff00 */
[----:B------:R-:W-:-:S02]  /*0380*/  IADD3 R3, P1, R2, 0x1f500000, RZ ;  /* 0x1f50000002037810 */ /* 0x000fc40007f3e0ff */
[----:B------:R-:W-:Y:S02]  /*0390*/  ISETP.GE.AND P0, PT, R17, RZ, PT ;  /* 0x000000ff1100720c */ /* 0x000fe40003f06270 */
[----:B------:R-:W-:Y:S02]  /*03a0*/  SHF.L.U64.HI R7, R14, 0xc, R15 ;  /* 0x0000000c0e077819 */ /* 0x000fe4000001020f */
[----:B------:R-:W-:Y:S02]  /*03b0*/  CS2R R10, SRZ ;  /* 0x00000000000a7805 */ /* 0x000fe4000001ff00 */
[----:B------:R-:W-:Y:S02]  /*03c0*/  IADD3.X R4, RZ, R5, RZ, P1, !PT ;  /* 0x00000005ff047210 */ /* 0x000fe40000ffe4ff */
[----:B------:R-:W-:Y:S02]  /*03d0*/  CS2R R24, SRZ ;  /* 0x0000000000187805 */ /* 0x000fe4000001ff00 */
[----:B------:R-:W-:-:S02]  /*03e0*/  SEL R3, R3, R2, !P0 ;  /* 0x0000000203037207 */ /* 0x000fc40004000000 */
[----:B------:R-:W-:Y:S02]  /*03f0*/  CS2R R26, SRZ ;  /* 0x00000000001a7805 */ /* 0x000fe4000001ff00 */
[----:B------:R-:W-:Y:S02]  /*0400*/  SEL R4, R4, R5, !P0 ;  /* 0x0000000504047207 */ /* 0x000fe40004000000 */
[----:B------:R-:W-:Y:S02]  /*0410*/  CS2R R12, SRZ ;  /* 0x00000000000c7805 */ /* 0x000fe4000001ff00 */
[----:B------:R-:W-:Y:S02]  /*0420*/  CS2R R28, SRZ ;  /* 0x00000000001c7805 */ /* 0x000fe4000001ff00 */
[----:B------:R-:W-:Y:S02]  /*0430*/  CS2R R30, SRZ ;  /* 0x00000000001e7805 */ /* 0x000fe4000001ff00 */
[----:B------:R-:W-:-:S02]  /*0440*/  CS2R R18, SRZ ;  /* 0x0000000000127805 */ /* 0x000fc4000001ff00 */
[----:B------:R-:W-:Y:S02]  /*0450*/  CS2R R32, SRZ ;  /* 0x0000000000207805 */ /* 0x000fe4000001ff00 */
[----:B------:R-:W-:Y:S02]  /*0460*/  CS2R R34, SRZ ;  /* 0x0000000000227805 */ /* 0x000fe4000001ff00 */
[----:B------:R-:W-:Y:S02]  /*0470*/  CS2R R20, SRZ ;  /* 0x0000000000147805 */ /* 0x000fe4000001ff00 */
[----:B------:R-:W-:Y:S02]  /*0480*/  CS2R R22, SRZ ;  /* 0x0000000000167805 */ /* 0x000fe4000001ff00 */
[----:B--2---:R-:W-:Y:S01]  /*0490*/  LEA R2, P0, R3, R8, 0x1 ;  /* 0x0000000803027211 */ /* 0x004fe200078008ff */
[----:B------:R-:W2:Y:S01]  /*04a0*/  LDC.64 R46, c[0x0][0x230] ;  /* 0x00008c00ff2e7b82 */ /* 0x000ea20000000a00 */
[----:B------:R-:W-:-:S02]  /*04b0*/  ULDC.64 UR10, c[0x0][0x230] ;  /* 0x00008c00000a7ab9 */ /* 0x000fc40000000a00 */
[----:B------:R-:W-:Y:S02]  /*04c0*/  LEA.HI.X R3, R3, R9, R4, 0x1, P0 ;  /* 0x0000000903037211 */ /* 0x000fe400000f0c04 */
[----:B-1----:R-:W-:-:S04]  /*04d0*/  SHF.L.U32 R64, R45, 0x3, RZ ;  /* 0x000000032d407819 */ /* 0x002fc800000006ff */
[----:B------:R-:W-:-:S05]  /*04e0*/  LOP3.LUT R64, R64, 0x3f8, RZ, 0xc0, !PT ;  /* 0x000003f840407812 */ /* 0x000fca00078ec0ff */
[----:B------:R-:W-:Y:S01]  /*04f0*/  IMAD.WIDE.U32 R4, R64, 0x2, R2 ;  /* 0x0000000240047825 */ /* 0x000fe200078e0002 */
[----:B------:R-:W-:Y:S01]  /*0500*/  BAR.SYNC.DEFER_BLOCKING 0x0 ;  /* 0x0000000000007b1d */ /* 0x000fe20000010000 */
[----:B------:R-:W-:Y:S02]  /*0510*/  SHF.L.U32 R2, R14, 0xc, RZ ;  /* 0x0000000c0e027819 */ /* 0x000fe400000006ff */
[----:B------:R-:W-:Y:S02]  /*0520*/  ISETP.GE.AND P0, PT, R15, RZ, PT ;  /* 0x000000ff0f00720c */ /* 0x000fe40003f06270 */
[----:B------:R-:W-:-:S04]  /*0530*/  IADD3 R3, P1, R2, 0x1f500000, RZ ;  /* 0x1f50000002037810 */ /* 0x000fc80007f3e0ff */
[----:B------:R-:W-:Y:S02]  /*0540*/  IADD3.X R6, RZ, R7, RZ, P1, !PT ;  /* 0x00000007ff067210 */ /* 0x000fe40000ffe4ff */
[----:B------:R-:W-:Y:S01]  /*0550*/  SEL R3, R3, R2, !P0 ;  /* 0x0000000203037207 */ /* 0x000fe20004000000 */
[----:B------:R-:W3:Y:S01]  /*0560*/  @!P3 LDG.E.EF.128 R40, desc[UR6][R4.64] ;  /* 0x000000060428b981 */ /* 0x000ee2000c0e1d00 */
[----:B------:R-:W-:Y:S02]  /*0570*/  SEL R6, R6, R7, !P0 ;  /* 0x0000000706067207 */ /* 0x000fe40004000000 */
[C---:B------:R-:W-:Y:S01]  /*0580*/  LEA R2, P0, R3.reuse, R8, 0x1 ;  /* 0x0000000803027211 */ /* 0x040fe200078008ff */
[----:B------:R-:W4:Y:S03]  /*0590*/  @!P3 LDG.E.EF.128 R24, desc[UR6][R4.64+0x800] ;  /* 0x000800060418b981 */ /* 0x000f26000c0e1d00 */
[----:B------:R-:W-:-:S02]  /*05a0*/  LEA.HI.X R3, R3, R9, R6, 0x1, P0 ;  /* 0x0000000903037211 */ /* 0x000fc400000f0c06 */
[----:B------:R-:W-:Y:S01]  /*05b0*/  CS2R R8, SRZ ;  /* 0x0000000000087805 */ /* 0x000fe2000001ff00 */
[----:B------:R-:W5:Y:S01]  /*05c0*/  @!P3 LDG.E.EF.128 R28, desc[UR6][R4.64+0x1000] ;  /* 0x00100006041cb981 */ /* 0x000f62000c0e1d00 */
[----:B------:R-:W-:Y:S01]  /*05d0*/  IMAD.WIDE.U32 R2, R64, 0x2, R2 ;  /* 0x0000000240027825 */ /* 0x000fe200078e0002 */
[----:B------:R-:W-:Y:S02]  /*05e0*/  CS2R R16, SRZ ;  /* 0x0000000000107805 */ /* 0x000fe4000001ff00 */
[----:B------:R1:W2:Y:S04]  /*05f0*/  @!P3 LDG.E.EF.128 R32, desc[UR6][R4.64+0x1800] ;  /* 0x001800060420b981 */ /* 0x0002a8000c0e1d00 */
[----:B------:R-:W2:Y:S01]  /*0600*/  @!P2 LDG.E.EF.128 R8, desc[UR6][R2.64] ;  /* 0x000000060208a981 */ /* 0x000ea2000c0e1d00 */
[----:B------:R-:W-:-:S03]  /*0610*/  CS2R R14, SRZ ;  /* 0x00000000000e7805 */ /* 0x000fc6000001ff00 */
[----:B------:R-:W2:Y:S04]  /*0620*/  @!P2 LDG.E.EF.128 R16, desc[UR6][R2.64+0x1000] ;  /* 0x001000060210a981 */ /* 0x000ea8000c0e1d00 */
[----:B------:R-:W2:Y:S04]  /*0630*/  @!P2 LDG.E.EF.128 R12, desc[UR6][R2.64+0x800] ;  /* 0x00080006020ca981 */ /* 0x000ea8000c0e1d00 */
[----:B------:R1:W4:Y:S01]  /*0640*/  @!P2 LDG.E.EF.128 R20, desc[UR6][R2.64+0x1800] ;  /* 0x001800060214a981 */ /* 0x000322000c0e1d00 */
[----:B---3--:R-:W-:Y:S02]  /*0650*/  HADD2.F32 R6, -RZ, R40.H1_H1 ;  /* 0x30000028ff067230 */ /* 0x008fe40000004100 */
[----:B------:R-:W-:-:S03]  /*0660*/  HADD2.F32 R7, -RZ, R40.H0_H0 ;  /* 0x20000028ff077230 */ /* 0x000fc60000004100 */
[----:B------:R-:W-:Y:S01]  /*0670*/  FMUL R6, R6, R6 ;  /* 0x0000000606067220 */ /* 0x000fe20000400000 */
[----:B------:R-:W-:-:S03]  /*0680*/  HADD2.F32 R37, -RZ, R41.H0_H0 ;  /* 0x20000029ff257230 */ /* 0x000fc60000004100 */
[----:B------:R-:W-:Y:S01]  /*0690*/  FFMA R6, R7, R7, R6 ;  /* 0x0000000707067223 */ /* 0x000fe20000000006 */
[----:B-1----:R-:W-:-:S03]  /*06a0*/  HADD2.F32 R5, -RZ, R41.H1_H1 ;  /* 0x30000029ff057230 */ /* 0x002fc60000004100 */
[----:B------:R-:W-:Y:S01]  /*06b0*/  FFMA R6, R37, R37, R6 ;  /* 0x0000002525067223 */ /* 0x000fe20000000006 */
[----:B------:R-:W-:-:S03]  /*06c0*/  HADD2.F32 R7, -RZ, R42.H0_H0 ;  /* 0x2000002aff077230 */ /* 0x000fc60000004100 */
[----:B------:R-:W-:Y:S01]  /*06d0*/  FFMA R6, R5, R5, R6 ;  /* 0x0000000505067223 */ /* 0x000fe20000000006 */
[----:B------:R-:W-:-:S03]  /*06e0*/  HADD2.F32 R5, -RZ, R42.H1_H1 ;  /* 0x3000002aff057230 */ /* 0x000fc60000004100 */
[----:B------:R-:W-:Y:S01]  /*06f0*/  FFMA R6, R7, R7, R6 ;  /* 0x0000000707067223 */ /* 0x000fe20000000006 */
[----:B0-----:R-:W-:-:S03]  /*0700*/  HADD2.F32 R3, -RZ, R43.H0_H0 ;  /* 0x2000002bff037230 */ /* 0x001fc60000004100 */
[----:B------:R-:W-:Y:S01]  /*0710*/  FFMA R6, R5, R5, R6 ;  /* 0x0000000505067223 */ /* 0x000fe20000000006 */
[----:B--2---:R-:W-:Y:S02]  /*0720*/  HADD2.F32 R2, -RZ, R8.H1_H1 ;  /* 0x30000008ff027230 */ /* 0x004fe40000004100 */
[----:B------:R-:W-:Y:S02]  /*0730*/  HADD2.F32 R5, -RZ, R43.H1_H1 ;  /* 0x3000002bff057230 */ /* 0x000fe40000004100 */
[----:B------:R-:W-:Y:S01]  /*0740*/  FFMA R6, R3, R3, R6 ;  /* 0x0000000303067223 */ /* 0x000fe20000000006 */
[----:B------:R-:W-:Y:S02]  /*0750*/  HADD2.F32 R3, -RZ, R8.H0_H0 ;  /* 0x20000008ff037230 */ /* 0x000fe40000004100 */
[----:B------:R-:W-:Y:S01]  /*0760*/  FMUL R2, R2, R2 ;  /* 0x0000000202027220 */ /* 0x000fe20000400000 */
[----:B----4-:R-:W-:Y:S02]  /*0770*/  HADD2.F32 R7, -RZ, R24.H0_H0 ;  /* 0x20000018ff077230 */ /* 0x010fe40000004100 */
[----:B------:R-:W-:Y:S01]  /*0780*/  FFMA R6, R5, R5, R6 ;  /* 0x0000000505067223 */ /* 0x000fe20000000006 */
[----:B------:R-:W-:-:S02]  /*0790*/  HADD2.F32 R5, -RZ, R9.H0_H0 ;  /* 0x20000009ff057230 */ /* 0x000fc40000004100 */
[----:B------:R-:W-:Y:S01]  /*07a0*/  FFMA R2, R3, R3, R2 ;  /* 0x0000000303027223 */ /* 0x000fe20000000002 */
[----:B------:R-:W-:Y:S02]  /*07b0*/  HADD2.F32 R37, -RZ, R24.H1_H1 ;  /* 0x30000018ff257230 */ /* 0x000fe40000004100 */
[----:B------:R-:W-:Y:S01]  /*07c0*/  FFMA R6, R7, R7, R6 ;  /* 0x0000000707067223 */ /* 0x000fe20000000006 */
[----:B------:R-:W-:Y:S02]  /*07d0*/  HADD2.F32 R3, -RZ, R9.H1_H1 ;  /* 0x30000009ff037230 */ /* 0x000fe40000004100 */
[----:B------:R-:W-:Y:S01]  /*07e0*/  FFMA R2, R5, R5, R2 ;  /* 0x0000000505027223 */ /* 0x000fe20000000002 */
[----:B------:R-:W-:Y:S02]  /*07f0*/  HADD2.F32 R7, -RZ, R25.H0_H0 ;  /* 0x20000019ff077230 */ /* 0x000fe40000004100 */
[----:B------:R-:W-:Y:S01]  /*0800*/  FFMA R6, R37, R37, R6 ;  /* 0x0000002525067223 */ /* 0x000fe20000000006 */
[----:B------:R-:W-:-:S02]  /*0810*/  HADD2.F32 R5, -RZ, R10.H0_H0 ;  /* 0x2000000aff057230 */ /* 0x000fc40000004100 */
[----:B------:R-:W-:Y:S01]  /*0820*/  FFMA R2, R3, R3, R2 ;  /* 0x0000000303027223 */ /* 0x000fe20000000002 */
[----:B------:R-:W-:Y:S01]  /*0830*/  FFMA R6, R7, R7, R6 ;  /* 0x0000000707067223 */ /* 0x000fe20000000006 */
[----:B------:R-:W-:Y:S02]  /*0840*/  HADD2.F32 R7, -RZ, R25.H1_H1 ;  /* 0x30000019ff077230 */ /* 0x000fe40000004100 */
[----:B------:R-:W-:Y:S01]  /*0850*/  FFMA R2, R5, R5, R2 ;  /* 0x0000000505027223 */ /* 0x000fe20000000002 */
[----:B------:R-:W-:Y:S02]  /*0860*/  HADD2.F32 R3, -RZ, R10.H1_H1 ;  /* 0x3000000aff037230 */ /* 0x000fe40000004100 */
[----:B------:R-:W-:Y:S02]  /*0870*/  HADD2.F32 R37, -RZ, R26.H0_H0 ;  /* 0x2000001aff257230 */ /* 0x000fe40000004100 */
        /* <DEDUP_REMOVED lines=11> */
[----:B------:R-:W-:Y:S02]  /*0930*/  HADD2.F32 R49, -RZ, R27.H1_H1 ;  /* 0x3000001bff317230 */ /* 0x000fe40000004100 */
[----:B------:R-:W-:Y:S02]  /*0940*/  HADD2.F32 R37, -RZ, R12.H1_H1 ;  /* 0x3000000cff257230 */ /* 0x000fe40000004100 */
[----:B------:R-:W-:Y:S01]  /*0950*/  FFMA R6, R7, R7, R6 ;  /* 0x0000000707067223 */ /* 0x000fe20000000006 */
[----:B------:R-:W-:Y:S01]  /*0960*/  FFMA R2, R5, R5, R2 ;  /* 0x0000000505027223 */ /* 0x000fe20000000002 */
[----:B------:R-:W-:Y:S01]  /*0970*/  HADD2.F32 R5, -RZ, R13.H0_H0 ;  /* 0x2000000dff057230 */ /* 0x000fe20000004100 */
[----:B------:R-:W-:Y:S01]  /*0980*/  SHF.L.U32 R3, R36, 0xd, RZ ;  /* 0x0000000d24037819 */ /* 0x000fe200000006ff */
[----:B------:R-:W-:Y:S01]  /*0990*/  FFMA R6, R49, R49, R6 ;  /* 0x0000003131067223 */ /* 0x000fe20000000006 */
[----:B------:R-:W-:Y:S01]  /*09a0*/  FFMA R2, R37, R37, R2 ;  /* 0x0000002525027223 */ /* 0x000fe20000000002 */
[----:B-----5:R-:W-:Y:S01]  /*09b0*/  HADD2.F32 R49, -RZ, R28.H0_H0 ;  /* 0x2000001cff317230 */ /* 0x020fe20000004100 */
[----:B------:R-:W-:Y:S01]  /*09c0*/  LOP3.LUT R7, R64, R3, RZ, 0xfc, !PT ;  /* 0x0000000340077212 */ /* 0x000fe200078efcff */
[----:B------:R-:W-:-:S02]  /*09d0*/  HADD2.F32 R51, -RZ, R28.H1_H1 ;  /* 0x3000001cff337230 */ /* 0x000fc40000004100 */
[----:B------:R-:W-:Y:S01]  /*09e0*/  FFMA R4, R5, R5, R2 ;  /* 0x0000000505047223 */ /* 0x000fe20000000002 */
[----:B------:R-:W-:Y:S02]  /*09f0*/  HADD2.F32 R5, -RZ, R13.H1_H1 ;  /* 0x3000000dff057230 */ /* 0x000fe40000004100 */
[----:B------:R-:W-:Y:S01]  /*0a00*/  FFMA R6, R49, R49, R6 ;  /* 0x0000003131067223 */ /* 0x000fe20000000006 */
[----:B------:R-:W-:-:S04]  /*0a10*/  IMAD.WIDE R36, R7, 0x2, R46 ;  /* 0x0000000207247825 */ /* 0x000fc800078e022e */
[----:B------:R-:W-:Y:S01]  /*0a20*/  FFMA R2, R51, R51, R6 ;  /* 0x0000003333027223 */ /* 0x000fe20000000006 */
[----:B------:R-:W-:Y:S02]  /*0a30*/  HADD2.F32 R49, -RZ, R14.H0_H0 ;  /* 0x2000000eff317230 */ /* 0x000fe40000004100 */
[----:B------:R-:W-:Y:S01]  /*0a40*/  FFMA R4, R5, R5, R4 ;  /* 0x0000000505047223 */ /* 0x000fe20000000004 */
[----:B------:R-:W-:Y:S01]  /*0a50*/  HADD2.F32 R51, -RZ, R29.H0_H0 ;  /* 0x2000001dff337230 */ /* 0x000fe20000004100 */
[----:B------:R-:W-:Y:S01]  /*0a60*/  SHF.R.S32.HI R44, RZ, 0x1f, R3 ;  /* 0x0000001fff2c7819 */ /* 0x000fe20000011403 */
[----:B------:R-:W-:Y:S01]  /*0a70*/  HADD2.F32 R5, -RZ, R14.H1_H1 ;  /* 0x3000000eff057230 */ /* 0x000fe20000004100 */
[----:B------:R-:W-:Y:S01]  /*0a80*/  SHF.L.U32 R6, R7, 0x1, RZ ;  /* 0x0000000107067819 */ /* 0x000fe200000006ff */
[----:B------:R0:W-:Y:S01]  /*0a90*/  @!P3 STG.E.128 desc[UR6][R36.64], R40 ;  /* 0x000000282400b986 */ /* 0x0001e2000c101d06 */
[----:B------:R-:W-:Y:S01]  /*0aa0*/  FFMA R4, R49, R49, R4 ;  /* 0x0000003131047223 */ /* 0x000fe20000000004 */
[----:B------:R-:W-:Y:S01]  /*0ab0*/  FFMA R2, R51, R51, R2 ;  /* 0x0000003333027223 */ /* 0x000fe20000000002 */
[----:B------:R-:W-:-:S02]  /*0ac0*/  SHF.L.U64.HI R3, R7, 0x1, R44 ;  /* 0x0000000107037819 */ /* 0x000fc4000001022c */
[----:B------:R-:W-:Y:S01]  /*0ad0*/  IADD3 R68, P0, R6, UR10, RZ ;  /* 0x0000000a06447c10 */ /* 0x000fe2000ff1e0ff */
[----:B------:R-:W-:Y:S01]  /*0ae0*/  FFMA R4, R5, R5, R4 ;  /* 0x0000000505047223 */ /* 0x000fe20000000004 */
[----:B------:R-:W-:Y:S02]  /*0af0*/  HADD2.F32 R49, -RZ, R30.H0_H0 ;  /* 0x2000001eff317230 */ /* 0x000fe40000004100 */
[----:B------:R-:W-:Y:S01]  /*0b00*/  IADD3.X R69, R3, UR11, RZ, P0, !PT ;  /* 0x0000000b03457c10 */ /* 0x000fe200087fe4ff */
[----:B------:R-:W-:Y:S02]  /*0b10*/  HADD2.F32 R5, -RZ, R15.H1_H1 ;  /* 0x3000000fff057230 */ /* 0x000fe40000004100 */
[----:B0-----:R-:W-:Y:S02]  /*0b20*/  HADD2.F32 R43, -RZ, R29.H1_H1 ;  /* 0x3000001dff2b7230 */ /* 0x001fe40000004100 */
[----:B------:R-:W-:-:S03]  /*0b30*/  HADD2.F32 R41, -RZ, R15.H0_H0 ;  /* 0x2000000fff297230 */ /* 0x000fc60000004100 */
[----:B------:R-:W-:Y:S01]  /*0b40*/  FFMA R2, R43, R43, R2 ;  /* 0x0000002b2b027223 */ /* 0x000fe20000000002 */
[----:B------:R-:W-:Y:S02]  /*0b50*/  HADD2.F32 R43, -RZ, R30.H1_H1 ;  /* 0x3000001eff2b7230 */ /* 0x000fe40000004100 */
[----:B------:R-:W-:Y:S01]  /*0b60*/  FFMA R4, R41, R41, R4 ;  /* 0x0000002929047223 */ /* 0x000fe20000000004 */
[----:B------:R-:W-:Y:S02]  /*0b70*/  HADD2.F32 R41, -RZ, R16.H0_H0 ;  /* 0x20000010ff297230 */ /* 0x000fe40000004100 */
[----:B------:R-:W-:Y:S01]  /*0b80*/  FFMA R2, R49, R49, R2 ;  /* 0x0000003131027223 */ /* 0x000fe20000000002 */
[----:B------:R0:W-:Y:S01]  /*0b90*/  @!P3 STG.E.128 desc[UR6][R68.64+0x800], R24 ;  /* 0x000800184400b986 */ /* 0x0001e2000c101d06 */
[----:B------:R-:W-:Y:S01]  /*0ba0*/  FFMA R4, R5, R5, R4 ;  /* 0x0000000505047223 */ /* 0x000fe20000000004 */
[----:B------:R-:W-:Y:S02]  /*0bb0*/  HADD2.F32 R5, -RZ, R16.H1_H1 ;  /* 0x30000010ff057230 */ /* 0x000fe40000004100 */
[----:B------:R-:W-:Y:S01]  /*0bc0*/  FFMA R2, R43, R43, R2 ;  /* 0x0000002b2b027223 */ /* 0x000fe20000000002 */
[----:B------:R-:W-:Y:S01]  /*0bd0*/  FFMA R4, R41, R41, R4 ;  /* 0x0000002929047223 */ /* 0x000fe20000000004 */
[----:B------:R-:W-:-:S03]  /*0be0*/  HADD2.F32 R41, -RZ, R32.H0_H0 ;  /* 0x20000020ff297230 */ /* 0x000fc60000004100 */
[----:B------:R-:W-:Y:S01]  /*0bf0*/  FFMA R4, R5, R5, R4 ;  /* 0x0000000505047223 */ /* 0x000fe20000000004 */
[----:B0-----:R-:W-:Y:S02]  /*0c00*/  HADD2.F32 R25, -RZ, R31.H0_H0 ;  /* 0x2000001fff197230 */ /* 0x001fe40000004100 */
[----:B------:R-:W-:-:S03]  /*0c10*/  HADD2.F32 R27, -RZ, R31.H1_H1 ;  /* 0x3000001fff1b7230 */ /* 0x000fc60000004100 */
[----:B------:R-:W-:Y:S01]  /*0c20*/  FFMA R2, R25, R25, R2 ;  /* 0x0000001919027223 */ /* 0x000fe20000000002 */
[----:B------:R-:W-:Y:S02]  /*0c30*/  HADD2.F32 R25, -RZ, R17.H0_H0 ;  /* 0x20000011ff197230 */ /* 0x000fe40000004100 */
[----:B------:R-:W-:Y:S02]  /*0c40*/  HADD2.F32 R5, -RZ, R17.H1_H1 ;  /* 0x30000011ff057230 */ /* 0x000fe40000004100 */
[----:B------:R-:W-:Y:S01]  /*0c50*/  FFMA R2, R27, R27, R2 ;  /* 0x0000001b1b027223 */ /* 0x000fe20000000002 */
[----:B------:R-:W-:Y:S02]  /*0c60*/  HADD2.F32 R27, -RZ, R32.H1_H1 ;  /* 0x30000020ff1b7230 */ /* 0x000fe40000004100 */
[----:B------:R-:W-:Y:S01]  /*0c70*/  FFMA R4, R25, R25, R4 ;  /* 0x0000001919047223 */ /* 0x000fe20000000004 */
[----:B------:R-:W-:Y:S02]  /*0c80*/  HADD2.F32 R25, -RZ, R18.H0_H0 ;  /* 0x20000012ff197230 */ /* 0x000fe40000004100 */
[----:B------:R-:W-:Y:S01]  /*0c90*/  FFMA R2, R41, R41, R2 ;  /* 0x0000002929027223 */ /* 0x000fe20000000002 */
[----:B------:R-:W-:Y:S01]  /*0ca0*/  FFMA R4, R5, R5, R4 ;  /* 0x0000000505047223 */ /* 0x000fe20000000004 */
[----:B------:R-:W-:-:S02]  /*0cb0*/  HADD2.F32 R5, -RZ, R33.H0_H0 ;  /* 0x20000021ff057230 */ /* 0x000fc40000004100 */
[----:B------:R-:W-:Y:S01]  /*0cc0*/  FFMA R2, R27, R27, R2 ;  /* 0x0000001b1b027223 */ /* 0x000fe20000000002 */
[----:B------:R-:W-:Y:S02]  /*0cd0*/  HADD2.F32 R27, -RZ, R18.H1_H1 ;  /* 0x30000012ff1b7230 */ /* 0x000fe40000004100 */
[----:B------:R-:W-:Y:S01]  /*0ce0*/  FFMA R4, R25, R25, R4 ;  /* 0x0000001919047223 */ /* 0x000fe20000000004 */
[----:B------:R-:W-:Y:S01]  /*0cf0*/  FFMA R2, R5, R5, R2 ;  /* 0x0000000505027223 */ /* 0x000fe20000000002 */
[----:B------:R-:W-:Y:S02]  /*0d00*/  HADD2.F32 R5, -RZ, R19.H0_H0 ;  /* 0x20000013ff057230 */ /* 0x000fe40000004100 */
[----:B------:R-:W-:Y:S01]  /*0d10*/  FFMA R4, R27, R27, R4 ;  /* 0x0000001b1b047223 */ /* 0x000fe20000000004 */
[----:B------:R-:W-:-:S03]  /*0d20*/  HADD2.F32 R25, -RZ, R19.H1_H1 ;  /* 0x30000013ff197230 */ /* 0x000fc60000004100 */
[----:B------:R-:W-:Y:S01]  /*0d30*/  FFMA R4, R5, R5, R4 ;  /* 0x0000000505047223 */ /* 0x000fe20000000004 */
[----:B------:R-:W-:-:S03]  /*0d40*/  HADD2.F32 R5, -RZ, R33.H1_H1 ;  /* 0x30000021ff057230 */ /* 0x000fc60000004100 */
[----:B------:R-:W-:Y:S01]  /*0d50*/  FFMA R4, R25, R25, R4 ;  /* 0x0000001919047223 */ /* 0x000fe20000000004 */
[----:B------:R-:W-:Y:S02]  /*0d60*/  HADD2.F32 R25, -RZ, R20.H0_H0 ;  /* 0x20000014ff197230 */ /* 0x000fe40000004100 */
[----:B------:R-:W-:Y:S01]  /*0d70*/  FFMA R2, R5, R5, R2 ;  /* 0x0000000505027223 */ /* 0x000fe20000000002 */
[----:B------:R-:W-:Y:S02]  /*0d80*/  HADD2.F32 R27, -RZ, R20.H1_H1 ;  /* 0x30000014ff1b7230 */ /* 0x000fe40000004100 */
[----:B------:R-:W-:Y:S02]  /*0d90*/  HADD2.F32 R5, -RZ, R34.H0_H0 ;  /* 0x20000022ff057230 */ /* 0x000fe40000004100 */
[----:B------:R-:W-:Y:S01]  /*0da0*/  FFMA R4, R25, R25, R4 ;  /* 0x0000001919047223 */ /* 0x000fe20000000004 */
[----:B------:R-:W-:Y:S02]  /*0db0*/  HADD2.F32 R41, -RZ, R21.H0_H0 ;  /* 0x20000015ff297230 */ /* 0x000fe40000004100 */
[----:B------:R-:W-:-:S02]  /*0dc0*/  HADD2.F32 R25, -RZ, R34.H1_H1 ;  /* 0x30000022ff197230 */ /* 0x000fc40000004100 */
[----:B------:R-:W-:Y:S01]  /*0dd0*/  FFMA R4, R27, R27, R4 ;  /* 0x0000001b1b047223 */ /* 0x000fe20000000004 */
[----:B------:R-:W-:Y:S01]  /*0de0*/  FFMA R2, R5, R5, R2 ;  /* 0x0000000505027223 */ /* 0x000fe20000000002 */
[----:B------:R-:W-:Y:S02]  /*0df0*/  HADD2.F32 R27, -RZ, R21.H1_H1 ;  /* 0x30000015ff1b7230 */ /* 0x000fe40000004100 */
[----:B------:R-:W-:Y:S01]  /*0e00*/  FFMA R4, R41, R41, R4 ;  /* 0x0000002929047223 */ /* 0x000fe20000000004 */
[----:B------:R-:W-:Y:S02]  /*0e10*/  HADD2.F32 R5, -RZ, R35.H0_H0 ;  /* 0x20000023ff057230 */ /* 0x000fe40000004100 */
[----:B------:R-:W-:Y:S01]  /*0e20*/  FFMA R2, R25, R25, R2 ;  /* 0x0000001919027223 */ /* 0x000fe20000000002 */
[----:B------:R-:W-:Y:S02]  /*0e30*/  HADD2.F32 R25, -RZ, R22.H0_H0 ;  /* 0x20000016ff197230 */ /* 0x000fe40000004100 */
[----:B------:R-:W-:Y:S01]  /*0e40*/  FFMA R4, R27, R27, R4 ;  /* 0x0000001b1b047223 */ /* 0x000fe20000000004 */
[----:B------:R0:W-:Y:S01]  /*0e50*/  @!P3 STG.E.128 desc[UR6][R68.64+0x1800], R32 ;  /* 0x001800204400b986 */ /* 0x0001e2000c101d06 */
[----:B------:R-:W-:Y:S01]  /*0e60*/  FFMA R2, R5, R5, R2 ;  /* 0x0000000505027223 */ /* 0x000fe20000000002 */
[----:B------:R-:W-:-:S02]  /*0e70*/  HADD2.F32 R5, -RZ, R22.H1_H1 ;  /* 0x30000016ff057230 */ /* 0x000fc40000004100 */
[----:B------:R-:W-:Y:S01]  /*0e80*/  FFMA R4, R25, R25, R4 ;  /* 0x0000001919047223 */ /* 0x000fe20000000004 */
[----:B------:R-:W-:-:S03]  /*0e90*/  HADD2.F32 R25, -RZ, R23.H0_H0 ;  /* 0x20000017ff197230 */ /* 0x000fc60000004100 */
[----:B------:R-:W-:Y:S01]  /*0ea0*/  FFMA R4, R5, R5, R4 ;  /* 0x0000000505047223 */ /* 0x000fe20000000004 */
[----:B0-----:R-:W-:-:S03]  /*0eb0*/  HADD2.F32 R35, -RZ, R35.H1_H1 ;  /* 0x30000023ff237230 */ /* 0x001fc60000004100 */
[----:B------:R-:W-:Y:S02]  /*0ec0*/  FFMA R4, R25, R25, R4 ;  /* 0x0000001919047223 */ /* 0x000fe40000000004 */
[----:B------:R-:W-:Y:S01]  /*0ed0*/  FFMA R2, R35, R35, R2 ;  /* 0x0000002323027223 */ /* 0x000fe20000000002 */
[----:B------:R-:W-:-:S04]  /*0ee0*/  HADD2.F32 R25, -RZ, R23.H1_H1 ;  /* 0x30000017ff197230 */ /* 0x000fc80000004100 */
[----:B------:R-:W-:Y:S01]  /*0ef0*/  FSEL R2, R2, RZ, !P3 ;  /* 0x000000ff02027208 */ /* 0x000fe20005800000 */
[----:B------:R-:W-:-:S04]  /*0f00*/  FFMA R4, R25, R25, R4 ;  /* 0x0000001919047223 */ /* 0x000fc80000000004 */
[----:B------:R-:W0:Y:S01]  /*0f10*/  SHFL.BFLY PT, R5, R2, 0x10, 0x1f ;  /* 0x0e001f0002057f89 */ /* 0x000e2200000e0000 */
[----:B------:R-:W-:-:S05]  /*0f20*/  FSEL R4, R4, RZ, !P2 ;  /* 0x000000ff04047208 */ /* 0x000fca0005000000 */
[----:B------:R-:W1:Y:S01]  /*0f30*/  SHFL.BFLY PT, R25, R4, 0x10, 0x1f ;  /* 0x0e001f0004197f89 */ /* 0x000e6200000e0000 */
[----:B0-----:R-:W-:-:S05]  /*0f40*/  FADD R5, R2, R5 ;  /* 0x0000000502057221 */ /* 0x001fca0000000000 */
[----:B------:R-:W0:Y:S01]  /*0f50*/  SHFL.BFLY PT, R24, R5, 0x8, 0x1f ;  /* 0x0d001f0005187f89 */ /* 0x000e2200000e0000 */
[----:B-1----:R-:W-:-:S05]  /*0f60*/  FADD R26, R4, R25 ;  /* 0x00000019041a7221 */ /* 0x002fca0000000000 */
[----:B------:R-:W1:Y:S04]  /*0f70*/  SHFL.BFLY PT, R27, R26, 0x8, 0x1f ;  /* 0x0d001f001a1b7f89 */ /* 0x000e6800000e0000 */
[----:B------:R-:W-:Y:S01]  /*0f80*/  @!P3 STG.E.128 desc[UR6][R68.64+0x1000], R28 ;  /* 0x0010001c4400b986 */ /* 0x000fe2000c101d06 */
[----:B0-----:R-:W-:-:S05]  /*0f90*/  FADD R24, R5, R24 ;  /* 0x0000001805187221 */ /* 0x001fca0000000000 */
[----:B------:R-:W0:Y:S01]  /*0fa0*/  SHFL.BFLY PT, R25, R24, 0x4, 0x1f ;  /* 0x0c801f0018197f89 */ /* 0x000e2200000e0000 */
[----:B-1----:R-:W-:-:S05]  /*0fb0*/  FADD R27, R26, R27 ;  /* 0x0000001b1a1b7221 */ /* 0x002fca0000000000 */
[----:B------:R-:W1:Y:S01]  /*0fc0*/  SHFL.BFLY PT, R28, R27, 0x4, 0x1f ;  /* 0x0c801f001b1c7f89 */ /* 0x000e6200000e0000 */
[----:B0-----:R-:W-:-:S05]  /*0fd0*/  FADD R25, R24, R25 ;  /* 0x0000001918197221 */ /* 0x001fca0000000000 */
[----:B------:R-:W0:Y:S01]  /*0fe0*/  SHFL.BFLY PT, R2, R25, 0x2, 0x1f ;  /* 0x0c401f0019027f89 */ /* 0x000e2200000e0000 */
[----:B-1----:R-:W-:-:S05]  /*0ff0*/  FADD R28, R27, R28 ;  /* 0x0000001c1b1c7221 */ /* 0x002fca0000000000 */
[----:B------:R-:W1:Y:S01]  /*1000*/  SHFL.BFLY PT, R29, R28, 0x2, 0x1f ;  /* 0x0c401f001c1d7f89 */ /* 0x000e6200000e0000 */
[----:B------:R-:W2:Y:S01]  /*1010*/  S2UR UR5, SR_CgaCtaId ;  /* 0x00000000000579c3 */ /* 0x000ea20000008800 */
[----:B0-----:R-:W-:-:S05]  /*1020*/  FADD R2, R25, R2 ;  /* 0x0000000219027221 */ /* 0x001fca0000000000 */
[----:B------:R-:W0:Y:S01]  /*1030*/  SHFL.BFLY PT, R5, R2, 0x1, 0x1f ;  /* 0x0c201f0002057f89 */ /* 0x000e2200000e0000 */
[----:B-1----:R-:W-:-:S05]  /*1040*/  FADD R4, R28, R29 ;  /* 0x0000001d1c047221 */ /* 0x002fca0000000000 */
[----:B------:R-:W1:Y:S01]  /*1050*/  SHFL.BFLY PT, R31, R4, 0x1, 0x1f ;  /* 0x0c201f00041f7f89 */ /* 0x000e6200000e0000 */
[----:B------:R-:W-:-:S04]  /*1060*/  SHF.L.U32 R39, R39, 0xc, RZ ;  /* 0x0000000c27277819 */ /* 0x000fc800000006ff */
[----:B------:R-:W-:Y:S02]  /*1070*/  LOP3.LUT R24, R64, R39, RZ, 0xfc, !PT ;  /* 0x0000002740187212 */ /* 0x000fe400078efcff */
[----:B------:R-:W-:Y:S01]  /*1080*/  LOP3.LUT P0, RZ, R45, 0x1f, RZ, 0xc0, !PT ;  /* 0x0000001f2dff7812 */ /* 0x000fe2000780c0ff */
[----:B------:R-:W-:Y:S01]  /*1090*/  UMOV UR4, 0x400 ;  /* 0x0000040000047882 */ /* 0x000fe20000000000 */
[----:B------:R-:W-:Y:S01]  /*10a0*/  LOP3.LUT R44, R39, R64, RZ, 0xfc, !PT ;  /* 0x00000040272c7212 */ /* 0x000fe200078efcff */
[----:B--2---:R-:W-:Y:S01]  /*10b0*/  UPRMT UR4, UR5, 0x654, UR4 ;  /* 0x0000065405047896 */ /* 0x004fe20008000004 */
[----:B0-----:R-:W-:Y:S01]  /*10c0*/  FADD R27, R2, R5 ;  /* 0x00000005021b7221 */ /* 0x001fe20000000000 */
[----:B------:R-:W-:Y:S02]  /*10d0*/  SHF.R.S32.HI R5, RZ, 0x1f, R39 ;  /* 0x0000001fff057819 */ /* 0x000fe40000011427 */
[C---:B------:R-:W-:Y:S02]  /*10e0*/  SHF.L.U32 R2, R24.reuse, 0x1, RZ ;  /* 0x0000000118027819 */ /* 0x040fe400000006ff */
[----:B------:R-:W-:-:S02]  /*10f0*/  SHF.L.U64.HI R5, R24, 0x1, R5 ;  /* 0x0000000118057819 */ /* 0x000fc40000010205 */
[----:B------:R-:W-:Y:S02]  /*1100*/  SHF.R.U32.HI R24, RZ, 0x3, R45 ;  /* 0x00000003ff187819 */ /* 0x000fe4000001162d */
[----:B------:R-:W-:Y:S01]  /*1110*/  IADD3 R66, P4, R2, UR10, RZ ;  /* 0x0000000a02427c10 */ /* 0x000fe2000ff9e0ff */
[----:B------:R-:W-:Y:S01]  /*1120*/  IMAD.WIDE R28, R44, 0x2, R46 ;  /* 0x000000022c1c7825 */ /* 0x000fe200078e022e */
[----:B------:R-:W-:-:S03]  /*1130*/  LOP3.LUT R24, R24, 0xc, RZ, 0xc0, !PT ;  /* 0x0000000c18187812 */ /* 0x000fc600078ec0ff */
[----:B-1----:R-:W-:Y:S01]  /*1140*/  FADD R31, R4, R31 ;  /* 0x0000001f041f7221 */ /* 0x002fe20000000000 */
[----:B------:R-:W-:Y:S01]  /*1150*/  IADD3.X R67, R5, UR11, RZ, P4, !PT ;  /* 0x0000000b05437c10 */ /* 0x000fe2000a7fe4ff */
[----:B------:R-:W-:Y:S04]  /*1160*/  @!P2 STG.E.128 desc[UR6][R28.64], R8 ;  /* 0x000000081c00a986 */ /* 0x000fe8000c101d06 */
[----:B------:R0:W-:Y:S04]  /*1170*/  @!P0 STS [R24+UR4], R27 ;  /* 0x0000001b18008988 */ /* 0x0001e80008000804 */
[----:B------:R-:W-:Y:S04]  /*1180*/  @!P0 STS [R24+UR4+0x10], R31 ;  /* 0x0000101f18008988 */ /* 0x000fe80008000804 */
[----:B------:R-:W-:Y:S04]  /*1190*/  @!P2 STG.E.128 desc[UR6][R66.64+0x800], R12 ;  /* 0x0008000c4200a986 */ /* 0x000fe8000c101d06 */
[----:B------:R1:W-:Y:S04]  /*11a0*/  @!P2 STG.E.128 desc[UR6][R66.64+0x1000], R16 ;  /* 0x001000104200a986 */ /* 0x0003e8000c101d06 */
[----:B------:R-:W-:Y:S01]  /*11b0*/  @!P2 STG.E.128 desc[UR6][R66.64+0x1800], R20 ;  /* 0x001800144200a986 */ /* 0x000fe2000c101d06 */
[C---:B------:R-:W-:Y:S01]  /*11c0*/  ISETP.GE.AND P1, PT, R45.reuse, 0x8, PT ;  /* 0x000000082d00780c */ /* 0x040fe20003f26270 */
[----:B0-----:R-:W0:Y:S01]  /*11d0*/  LDC.64 R26, c[0x0][0x210] ;  /* 0x00008400ff1a7b82 */ /* 0x001e220000000a00 */
[----:B------:R-:W-:-:S07]  /*11e0*/  LEA R4, R45, UR4, 0x2 ;  /* 0x000000042d047c11 */ /* 0x000fce000f8e10ff */
[----:B------:R-:W-:Y:S01]  /*11f0*/  BAR.SYNC.DEFER_BLOCKING 0x0 ;  /* 0x0000000000007b1d */ /* 0x000fe20000010000 */
[----:B------:R-:W-:-:S07]  /*1200*/  LOP3.LUT P0, RZ, R45, 0x3, RZ, 0xc0, !PT ;  /* 0x000000032dff7812 */ /* 0x000fce000780c0ff */
[----:B-1----:R-:W1:Y:S01]  /*1210*/  LDC.64 R16, c[0x0][0x228] ;  /* 0x00008a00ff107b82 */ /* 0x002e620000000a00 */
[----:B------:R-:W2:Y:S04]  /*1220*/  @!P1 LDS R0, [R4] ;  /* 0x0000000004009984 */ /* 0x000ea80000000800 */
[----:B--2---:R-:W2:Y:S01]  /*1230*/  SHFL.BFLY PT, R25, R0, 0x2, 0x1f ;  /* 0x0c401f0000197f89 */ /* 0x004ea200000e0000 */
[----:B------:R-:W-:Y:S01]  /*1240*/  ISETP.LT.AND P0, PT, R45, 0x8, !P0 ;  /* 0x000000082d00780c */ /* 0x000fe20004701270 */
[----:B--2---:R-:W-:-:S05]  /*1250*/  FADD R25, R0, R25 ;  /* 0x0000001900197221 */ /* 0x004fca0000000000 */
[----:B------:R-:W2:Y:S02]  /*1260*/  SHFL.BFLY PT, R8, R25, 0x1, 0x1f ;  /* 0x0c201f0019087f89 */ /* 0x000ea400000e0000 */
[----:B--2---:R-:W-:-:S05]  /*1270*/  FADD R9, R25, R8 ;  /* 0x0000000819097221 */ /* 0x004fca0000000000 */
[----:B------:R-:W-:Y:S01]  /*1280*/  @P0 STS [R4], R9 ;  /* 0x0000000904000388 */ /* 0x000fe20000000800 */
[----:B------:R-:W-:Y:S06]  /*1290*/  BAR.SYNC.DEFER_BLOCKING 0x0 ;  /* 0x0000000000007b1d */ /* 0x000fec0000010000 */
[----:B------:R-:W-:Y:S04]  /*12a0*/  LDS R46, [UR4] ;  /* 0x00000004ff2e7984 */ /* 0x000fe80008000800 */
[----:B------:R-:W2:Y:S01]  /*12b0*/  LDS R47, [UR4+0x10] ;  /* 0x00001004ff2f7984 */ /* 0x000ea20008000800 */
[----:B------:R-:W-:Y:S01]  /*12c0*/  BAR.SYNC.DEFER_BLOCKING 0x0 ;  /* 0x0000000000007b1d */ /* 0x000fe20000010000 */
[----:B------:R-:W-:-:S04]  /*12d0*/  LOP3.LUT R8, R45, 0x1, RZ, 0xc0, !PT ;  /* 0x000000012d087812 */ /* 0x000fc800078ec0ff */
[----:B------:R-:W-:Y:S01]  /*12e0*/  LEA R0, R8, UR4, 0x2 ;  /* 0x0000000408007c11 */ /* 0x000fe2000f8e10ff */
[----:B--2---:R-:W-:Y:S01]  /*12f0*/  STS.64 [UR4], R46 ;  /* 0x0000002eff007988 */ /* 0x004fe20008000a04 */
[----:B------:R-:W-:Y:S02]  /*1300*/  MOV R4, 0x39800000 ;  /* 0x3980000000047802 */ /* 0x000fe40000000f00 */
[----:B------:R-:W-:Y:S02]  /*1310*/  CS2R R12, SRZ ;  /* 0x00000000000c7805 */ /* 0x000fe4000001ff00 */
[----:B------:R-:W-:Y:S01]  /*1320*/  LOP3.LUT R9, R38, 0x1, R45, 0xf8, !PT ;  /* 0x0000000126097812 */ /* 0x000fe200078ef82d */
[----:B------:R-:W-:Y:S01]  /*1330*/  BAR.SYNC.DEFER_BLOCKING 0x0 ;  /* 0x0000000000007b1d */ /* 0x000fe20000010000 */
[----:B------:R-:W-:Y:S02]  /*1340*/  LOP3.LUT P0, RZ, R45, 0x7e, RZ, 0xc0, !PT ;  /* 0x0000007e2dff7812 */ /* 0x000fe4000780c0ff */
[----:B------:R-:W-:Y:S01]  /*1350*/  CS2R R14, SRZ ;  /* 0x00000000000e7805 */ /* 0x000fe2000001ff00 */
[----:B-1----:R-:W-:Y:S01]  /*1360*/  IMAD.WIDE.U32 R64, R64, 0x2, R16 ;  /* 0x0000000240407825 */ /* 0x002fe200078e0010 */
[----:B------:R-:W-:-:S02]  /*1370*/  CS2R R20, SRZ ;  /* 0x0000000000147805 */ /* 0x000fc4000001ff00 */
[----:B------:R-:W-:Y:S02]  /*1380*/  CS2R R22, SRZ ;  /* 0x0000000000167805 */ /* 0x000fe4000001ff00 */
[----:B------:R-:W-:Y:S02]  /*1390*/  CS2R R24, SRZ ;  /* 0x0000000000187805 */ /* 0x000fe4000001ff00 */
[----:B------:R-:W-:Y:S02]  /*13a0*/  CS2R R32, SRZ ;  /* 0x0000000000207805 */ /* 0x000fe4000001ff00 */
[----:B------:R-:W-:Y:S01]  /*13b0*/  CS2R R34, SRZ ;  /* 0x0000000000227805 */ /* 0x000fe2000001ff00 */
[----:B------:R-:W-:Y:S01]  /*13c0*/  ULDC.64 UR4, c[0x0][0x238] ;  /* 0x00008e0000047ab9 */ /* 0x000fe20000000a00 */
[----:B------:R-:W1:Y:S01]  /*13d0*/  LDS R11, [R0] ;  /* 0x00000000000b7984 */ /* 0x000e620000000800 */
[----:B------:R-:W-:Y:S01]  /*13e0*/  BAR.SYNC.DEFER_BLOCKING 0x0 ;  /* 0x0000000000007b1d */ /* 0x000fe20000010000 */
[C---:B------:R-:W-:Y:S01]  /*13f0*/  ISETP.LT.AND P0, PT, R9.reuse, UR8, !P0 ;  /* 0x0000000809007c0c */ /* 0x040fe2000c701270 */
[----:B0-----:R-:W-:Y:S01]  /*1400*/  IMAD.WIDE R26, R9, 0x4, R26 ;  /* 0x00000004091a7825 */ /* 0x001fe200078e021a */
[----:B------:R-:W-:-:S03]  /*1410*/  CS2R R8, SRZ ;  /* 0x0000000000087805 */ /* 0x000fc6000001ff00 */
[----:B-1----:R-:W-:-:S04]  /*1420*/  FFMA R18, R11, R4, 9.9999997473787516356e-06 ;  /* 0x3727c5ac0b127423 */ /* 0x002fc80000000004 */
[----:B------:R-:W0:Y:S01]  /*1430*/  MUFU.RSQ R31, R18 ;  /* 0x00000012001f7308 */ /* 0x000e220000001400 */
[----:B------:R-:W-:-:S03]  /*1440*/  CS2R R10, SRZ ;  /* 0x00000000000a7805 */ /* 0x000fc6000001ff00 */
[----:B0-----:R0:W-:Y:S04]  /*1450*/  @P0 STG.E desc[UR6][R26.64], R31 ;  /* 0x0000001f1a000986 */ /* 0x0011e8000c101906 */
[----:B------:R1:W2:Y:S04]  /*1460*/  @!P3 LDG.E.EF.128 R8, desc[UR6][R36.64] ;  /* 0x000000062408b981 */ /* 0x0002a8000c0e1d00 */
[----:B------:R-:W3:Y:S04]  /*1470*/  @!P2 LDG.E.EF.128 R12, desc[UR6][R28.64] ;  /* 0x000000061c0ca981 */ /* 0x000ee8000c0e1d00 */
[----:B------:R-:W4:Y:S01]  /*1480*/  LDG.E.EL.128 R16, desc[UR6][R64.64] ;  /* 0x0000000640107981 */ /* 0x000f22000c2e1d00 */
[----:B0-----:R-:W-:-:S03]  /*1490*/  CS2R R26, SRZ ;  /* 0x00000000001a7805 */ /* 0x001fc6000001ff00 */
[----:B------:R-:W5:Y:S04]  /*14a0*/  @!P3 LDG.E.EF.128 R20, desc[UR6][R68.64+0x800] ;  /* 0x000800064414b981 */ /* 0x000f68000c0e1d00 */
[----:B------:R-:W5:Y:S04]  /*14b0*/  @!P2 LDG.E.EF.128 R24, desc[UR6][R66.64+0x800] ;  /* 0x000800064218a981 */ /* 0x000f68000c0e1d00 */
[----:B------:R-:W5:Y:S01]  /*14c0*/  LDG.E.EL.128 R28, desc[UR6][R64.64+0x800] ;  /* 0x00080006401c7981 */ /* 0x000f62000c2e1d00 */
[----:B-1----:R-:W-:Y:S02]  /*14d0*/  CS2R R36, SRZ ;  /* 0x0000000000247805 */ /* 0x002fe4000001ff00 */
[----:B------:R-:W-:Y:S01]  /*14e0*/  CS2R R38, SRZ ;  /* 0x0000000000267805 */ /* 0x000fe2000001ff00 */
[----:B------:R-:W5:Y:S05]  /*14f0*/  @!P3 LDG.E.EF.128 R32, desc[UR6][R68.64+0x1000] ;  /* 0x001000064420b981 */ /* 0x000f6a000c0e1d00 */
[----:B------:R-:W5:Y:S04]  /*1500*/  @!P2 LDG.E.EF.128 R36, desc[UR6][R66.64+0x1000] ;  /* 0x001000064224a981 */ /* 0x000f68000c0e1d00 */
[----:B------:R-:W5:Y:S01]  /*1510*/  LDG.E.EL.128 R40, desc[UR6][R64.64+0x1000] ;  /* 0x0010000640287981 */ /* 0x000f62000c2e1d00 */
[-C--:B------:R-:W-:Y:S01]  /*1520*/  FFMA R0, R46, R4.reuse, 9.9999997473787516356e-06 ;  /* 0x3727c5ac2e007423 */ /* 0x080fe20000000004 */
[----:B------:R-:W-:-:S05]  /*1530*/  FFMA R4, R47, R4, 9.9999997473787516356e-06 ;  /* 0x3727c5ac2f047423 */ /* 0x000fca0000000004 */
[----:B------:R-:W0:Y:S08]  /*1540*/  MUFU.RSQ R0, R0 ;  /* 0x0000000000007308 */ /* 0x000e300000001400 */
[----:B------:R-:W1:Y:S01]  /*1550*/  MUFU.RSQ R4, R4 ;  /* 0x0000000400047308 */ /* 0x000e620000001400 */
[----:B--2---:R-:W-:Y:S02]  /*1560*/  HADD2.F32 R47, -RZ, R8.H0_H0 ;  /* 0x20000008ff2f7230 */ /* 0x004fe40000004100 */
[----:B---3--:R-:W-:-:S03]  /*1570*/  HADD2.F32 R49, -RZ, R12.H0_H0 ;  /* 0x2000000cff317230 */ /* 0x008fc60000004100 */
[----:B0-----:R-:W-:Y:S01]  /*1580*/  FMUL R46, R0, R47 ;  /* 0x0000002f002e7220 */ /* 0x001fe20000400000 */
[----:B------:R-:W-:Y:S02]  /*1590*/  HADD2.F32 R47, -RZ, R8.H1_H1 ;  /* 0x30000008ff2f7230 */ /* 0x000fe40000004100 */
[----:B----4-:R-:W-:Y:S02]  /*15a0*/  HADD2.F32 R45, -RZ, R16.H0_H0 ;  /* 0x20000010ff2d7230 */ /* 0x010fe40000004100 */
[----:B-1----:R-:W-:Y:S01]  /*15b0*/  FMUL R48, R4, R49 ;  /* 0x0000003104307220 */ /* 0x002fe20000400000 */
[----:B------:R-:W-:Y:S02]  /*15c0*/  HADD2.F32 R49, -RZ, R12.H1_H1 ;  /* 0x3000000cff317230 */ /* 0x000fe40000004100 */
[----:B------:R-:W-:Y:S01]  /*15d0*/  FMUL R47, R0, R47 ;  /* 0x0000002f002f7220 */ /* 0x000fe20000400000 */
[----:B------:R-:W-:Y:S02]  /*15e0*/  HADD2.F32 R12, -RZ, R16.H1_H1 ;  /* 0x30000010ff0c7230 */ /* 0x000fe40000004100 */
[C---:B------:R-:W-:Y:S01]  /*15f0*/  FMUL R53, R45.reuse, R46 ;  /* 0x0000002e2d357220 */ /* 0x040fe20000400000 */
[----:B------:R-:W-:Y:S01]  /*1600*/  FMUL R8, R45, R48 ;  /* 0x000000302d087220 */ /* 0x000fe20000400000 */
[----:B------:R-:W-:Y:S01]  /*1610*/  FMUL R45, R4, R49 ;  /* 0x00000031042d7220 */ /* 0x000fe20000400000 */
[----:B------:R-:W-:-:S02]  /*1620*/  HADD2.F32 R49, -RZ, R9.H0_H0 ;  /* 0x20000009ff317230 */ /* 0x000fc40000004100 */
[C---:B------:R-:W-:Y:S01]  /*1630*/  FMUL R16, R12.reuse, R47 ;  /* 0x0000002f0c107220 */ /* 0x040fe20000400000 */
[----:B------:R-:W-:Y:S02]  /*1640*/  HADD2.F32 R51, -RZ, R13.H0_H0 ;  /* 0x2000000dff337230 */ /* 0x000fe40000004100 */
[----:B------:R-:W-:Y:S01]  /*1650*/  FMUL R12, R12, R45 ;  /* 0x0000002d0c0c7220 */ /* 0x000fe20000400000 */
[----:B------:R-:W-:Y:S02]  /*1660*/  HADD2.F32 R45, -RZ, R17.H0_H0 ;  /* 0x20000011ff2d7230 */ /* 0x000fe40000004100 */
[----:B------:R-:W-:Y:S01]  /*1670*/  FMUL R46, R0, R49 ;  /* 0x00000031002e7220 */ /* 0x000fe20000400000 */
[----:B------:R-:W-:Y:S02]  /*1680*/  HADD2.F32 R47, -RZ, R9.H1_H1 ;  /* 0x30000009ff2f7230 */ /* 0x000fe40000004100 */
[----:B------:R-:W-:Y:S01]  /*1690*/  FMUL R48, R4, R51 ;  /* 0x0000003304307220 */ /* 0x000fe20000400000 */
[----:B------:R-:W-:-:S02]  /*16a0*/  HADD2.F32 R49, -RZ, R13.H1_H1 ;  /* 0x3000000dff317230 */ /* 0x000fc40000004100 */
[C---:B------:R-:W-:Y:S01]  /*16b0*/  FMUL R57, R45.reuse, R46 ;  /* 0x0000002e2d397220 */ /* 0x040fe20000400000 */
[----:B------:R-:W-:Y:S01]  /*16c0*/  FMUL R46, R0, R47 ;  /* 0x0000002f002e7220 */ /* 0x000fe20000400000 */
[----:B------:R-:W-:Y:S02]  /*16d0*/  HADD2.F32 R47, -RZ, R10.H0_H0 ;  /* 0x2000000aff2f7230 */ /* 0x000fe40000004100 */
[----:B------:R-:W-:Y:S01]  /*16e0*/  FMUL R9, R45, R48 ;  /* 0x000000302d097220 */ /* 0x000fe20000400000 */
[----:B------:R-:W-:Y:S02]  /*16f0*/  HADD2.F32 R13, -RZ, R17.H1_H1 ;  /* 0x30000011ff0d7230 */ /* 0x000fe40000004100 */
[----:B------:R-:W-:Y:S01]  /*1700*/  FMUL R48, R4, R49 ;  /* 0x0000003104307220 */ /* 0x000fe20000400000 */
[----:B------:R-:W-:Y:S02]  /*1710*/  HADD2.F32 R49, -RZ, R14.H0_H0 ;  /* 0x2000000eff317230 */ /* 0x000fe40000004100 */
[----:B------:R-:W-:Y:S01]  /*1720*/  FMUL R60, R0, R47 ;  /* 0x0000002f003c7220 */ /* 0x000fe20000400000 */
[----:B------:R-:W-:-:S02]  /*1730*/  HADD2.F32 R47, -RZ, R10.H1_H1 ;  /* 0x3000000aff2f7230 */ /* 0x000fc40000004100 */
[----:B------:R-:W-:Y:S01]  /*1740*/  FMUL R17, R13, R46 ;  /* 0x0000002e0d117220 */ /* 0x000fe20000400000 */
[----:B------:R-:W-:Y:S02]  /*1750*/  HADD2.F32 R45, -RZ, R18.H0_H0 ;  /* 0x20000012ff2d7230 */ /* 0x000fe40000004100 */
[----:B------:R-:W-:Y:S01]  /*1760*/  FMUL R46, R4, R49 ;  /* 0x00000031042e7220 */ /* 0x000fe20000400000 */
[----:B------:R-:W-:Y:S02]  /*1770*/  HADD2.F32 R49, -RZ, R14.H1_H1 ;  /* 0x3000000eff317230 */ /* 0x000fe40000004100 */
[----:B------:R-:W-:Y:S01]  /*1780*/  FMUL R47, R0, R47 ;  /* 0x0000002f002f7220 */ /* 0x000fe20000400000 */
[----:B------:R-:W-:Y:S02]  /*1790*/  HADD2.F32 R14, -RZ, R18.H1_H1 ;  /* 0x30000012ff0e7230 */ /* 0x000fe40000004100 */
[C---:B------:R-:W-:Y:S01]  /*17a0*/  FMUL R60, R45.reuse, R60 ;  /* 0x0000003c2d3c7220 */ /* 0x040fe20000400000 */
[----:B------:R-:W-:Y:S01]  /*17b0*/  FMUL R10, R45, R46 ;  /* 0x0000002e2d0a7220 */ /* 0x000fe20000400000 */
[----:B------:R-:W-:-:S02]  /*17c0*/  HADD2.F32 R45, -RZ, R11.H0_H0 ;  /* 0x2000000bff2d7230 */ /* 0x000fc40000004100 */
[----:B------:R-:W-:Y:S01]  /*17d0*/  FMUL R18, R14, R47 ;  /* 0x0000002f0e127220 */ /* 0x000fe20000400000 */
[----:B------:R-:W-:Y:S02]  /*17e0*/  HADD2.F32 R47, -RZ, R15.H0_H0 ;  /* 0x2000000fff2f7230 */ /* 0x000fe40000004100 */
[----:B------:R-:W-:Y:S01]  /*17f0*/  FMUL R58, R0, R45 ;  /* 0x0000002d003a7220 */ /* 0x000fe20000400000 */
[----:B------:R-:W-:Y:S02]  /*1800*/  HADD2.F32 R45, -RZ, R19.H0_H0 ;  /* 0x20000013ff2d7230 */ /* 0x000fe40000004100 */
[----:B------:R-:W-:Y:S01]  /*1810*/  FMUL R46, R4, R47 ;  /* 0x0000002f042e7220 */ /* 0x000fe20000400000 */
[----:B------:R-:W-:Y:S02]  /*1820*/  HADD2.F32 R15, -RZ, R15.H1_H1 ;  /* 0x3000000fff0f7230 */ /* 0x000fe40000004100 */
[----:B------:R-:W-:Y:S02]  /*1830*/  HADD2.F32 R47, -RZ, R11.H1_H1 ;  /* 0x3000000bff2f7230 */ /* 0x000fe40000004100 */
[----:B------:R-:W-:Y:S01]  /*1840*/  FMUL R13, R13, R48 ;  /* 0x000000300d0d7220 */ /* 0x000fe20000400000 */
[C---:B------:R-:W-:Y:S01]  /*1850*/  FMUL R58, R45.reuse, R58 ;  /* 0x0000003a2d3a7220 */ /* 0x040fe20000400000 */
[----:B------:R-:W-:Y:S01]  /*1860*/  FMUL R45, R45, R46 ;  /* 0x0000002e2d2d7220 */ /* 0x000fe20000400000 */
[----:B------:R-:W-:-:S02]  /*1870*/  HADD2.F32 R11, -RZ, R19.H1_H1 ;  /* 0x30000013ff0b7230 */ /* 0x000fc40000004100 */
[----:B------:R-:W-:Y:S01]  /*1880*/  FMUL R48, R4, R15 ;  /* 0x0000000f04307220 */ /* 0x000fe20000400000 */
[C---:B------:R-:W-:Y:S01]  /*1890*/  FMUL R46, R0.reuse, R47 ;  /* 0x0000002f002e7220 */ /* 0x040fe20000400000 */
[----:B-----5:R-:W-:Y:S02]  /*18a0*/  HADD2.F32 R15, -RZ, R20.H0_H0 ;  /* 0x20000014ff0f7230 */ /* 0x020fe40000004100 */
[----:B------:R-:W-:Y:S02]  /*18b0*/  HADD2.F32 R47, -RZ, R24.H0_H0 ;  /* 0x20000018ff2f7230 */ /* 0x000fe40000004100 */
[C---:B------:R-:W-:Y:S01]  /*18c0*/  FMUL R19, R11.reuse, R46 ;  /* 0x0000002e0b137220 */ /* 0x040fe20000400000 */
[----:B------:R-:W-:Y:S01]  /*18d0*/  FMUL R11, R11, R48 ;  /* 0x000000300b0b7220 */ /* 0x000fe20000400000 */
[----:B------:R-:W-:Y:S01]  /*18e0*/  FMUL R46, R0, R15 ;  /* 0x0000000f002e7220 */ /* 0x000fe20000400000 */
[----:B------:R-:W-:Y:S02]  /*18f0*/  HADD2.F32 R15, -RZ, R28.H0_H0 ;  /* 0x2000001cff0f7230 */ /* 0x000fe40000004100 */
[----:B------:R-:W-:Y:S01]  /*1900*/  FMUL R48, R4, R47 ;  /* 0x0000002f04307220 */ /* 0x000fe20000400000 */
[----:B------:R-:W-:-:S02]  /*1910*/  HADD2.F32 R47, -RZ, R20.H1_H1 ;  /* 0x30000014ff2f7230 */ /* 0x000fc40000004100 */
[----:B------:R-:W-:Y:S01]  /*1920*/  FMUL R61, R15, R46 ;  /* 0x0000002e0f3d7220 */ /* 0x000fe20000400000 */
[----:B------:R-:W-:Y:S02]  /*1930*/  HADD2.F32 R46, -RZ, R28.H1_H1 ;  /* 0x3000001cff2e7230 */ /* 0x000fe40000004100 */
[----:B------:R-:W-:-:S04]  /*1940*/  FMUL R47, R0, R47 ;  /* 0x0000002f002f7220 */ /* 0x000fc80000400000 */
[----:B------:R-:W-:Y:S01]  /*1950*/  FMUL R28, R46, R47 ;  /* 0x0000002f2e1c7220 */ /* 0x000fe20000400000 */
[----:B------:R-:W-:Y:S02]  /*1960*/  HADD2.F32 R47, -RZ, R21.H0_H0 ;  /* 0x20000015ff2f7230 */ /* 0x000fe40000004100 */
[----:B------:R-:W-:Y:S02]  /*1970*/  HADD2.F32 R21, -RZ, R21.H1_H1 ;  /* 0x30000015ff157230 */ /* 0x000fe40000004100 */
[----:B------:R-:W-:Y:S01]  /*1980*/  FMUL R49, R4, R49 ;  /* 0x0000003104317220 */ /* 0x000fe20000400000 */
[----:B------:R-:W-:Y:S01]  /*1990*/  FMUL R15, R15, R48 ;  /* 0x000000300f0f7220 */ /* 0x000fe20000400000 */
[----:B------:R-:W-:Y:S02]  /*19a0*/  HADD2.F32 R48, -RZ, R29.H1_H1 ;  /* 0x3000001dff307230 */ /* 0x000fe40000004100 */
[----:B------:R-:W-:Y:S01]  /*19b0*/  FMUL R21, R0, R21 ;  /* 0x0000001500157220 */ /* 0x000fe20000400000 */
[----:B------:R-:W-:Y:S01]  /*19c0*/  FMUL R14, R14, R49 ;  /* 0x000000310e0e7220 */ /* 0x000fe20000400000 */
[----:B------:R-:W-:Y:S01]  /*19d0*/  FMUL R20, R0, R47 ;  /* 0x0000002f00147220 */ /* 0x000fe20000400000 */
[----:B------:R-:W-:-:S02]  /*19e0*/  HADD2.F32 R49, -RZ, R24.H1_H1 ;  /* 0x30000018ff317230 */ /* 0x000fc40000004100 */
[----:B------:R-:W-:Y:S02]  /*19f0*/  HADD2.F32 R47, -RZ, R29.H0_H0 ;  /* 0x2000001dff2f7230 */ /* 0x000fe40000004100 */
[----:B------:R-:W-:Y:S01]  /*1a00*/  FMUL R29, R48, R21 ;  /* 0x00000015301d7220 */ /* 0x000fe20000400000 */
[----:B------:R-:W-:Y:S02]  /*1a10*/  HADD2.F32 R21, -RZ, R22.H0_H0 ;  /* 0x20000016ff157230 */ /* 0x000fe40000004100 */
[----:B------:R-:W-:-:S03]  /*1a20*/  FMUL R49, R4, R49 ;  /* 0x0000003104317220 */ /* 0x000fc60000400000 */
[----:B------:R-:W-:Y:S01]  /*1a30*/  FMUL R54, R0, R21 ;  /* 0x0000001500367220 */ /* 0x000fe20000400000 */
[----:B------:R-:W-:Y:S02]  /*1a40*/  HADD2.F32 R21, -RZ, R22.H1_H1 ;  /* 0x30000016ff157230 */ /* 0x000fe40000004100 */
[----:B------:R-:W-:Y:S01]  /*1a50*/  FMUL R46, R46, R49 ;  /* 0x000000312e2e7220 */ /* 0x000fe20000400000 */
[----:B------:R-:W-:Y:S02]  /*1a60*/  HADD2.F32 R49, -RZ, R25.H0_H0 ;  /* 0x20000019ff317230 */ /* 0x000fe40000004100 */
[----:B------:R-:W-:Y:S02]  /*1a70*/  HADD2.F32 R50, -RZ, R30.H1_H1 ;  /* 0x3000001eff327230 */ /* 0x000fe40000004100 */
[----:B------:R-:W-:Y:S01]  /*1a80*/  FMUL R21, R0, R21 ;  /* 0x0000001500157220 */ /* 0x000fe20000400000 */
[----:B------:R-:W-:Y:S01]  /*1a90*/  FMUL R24, R4, R49 ;  /* 0x0000003104187220 */ /* 0x000fe20000400000 */
[----:B------:R-:W-:-:S02]  /*1aa0*/  HADD2.F32 R49, -RZ, R30.H0_H0 ;  /* 0x2000001eff317230 */ /* 0x000fc40000004100 */
[----:B------:R-:W-:Y:S01]  /*1ab0*/  FMUL R30, R50, R21 ;  /* 0x00000015321e7220 */ /* 0x000fe20000400000 */
[----:B------:R-:W-:Y:S02]  /*1ac0*/  HADD2.F32 R21, -RZ, R23.H0_H0 ;  /* 0x20000017ff157230 */ /* 0x000fe40000004100 */
[----:B------:R-:W-:Y:S02]  /*1ad0*/  HADD2.F32 R23, -RZ, R23.H1_H1 ;  /* 0x30000017ff177230 */ /* 0x000fe40000004100 */
[----:B------:R-:W-:Y:S02]  /*1ae0*/  HADD2.F32 R52, -RZ, R31.H1_H1 ;  /* 0x3000001fff347230 */ /* 0x000fe40000004100 */
[C---:B------:R-:W-:Y:S01]  /*1af0*/  FMUL R22, R0.reuse, R21 ;  /* 0x0000001500167220 */ /* 0x040fe20000400000 */
[----:B------:R-:W-:Y:S01]  /*1b00*/  FMUL R23, R0, R23 ;  /* 0x0000001700177220 */ /* 0x000fe20000400000 */
[----:B------:R-:W-:Y:S02]  /*1b10*/  HADD2.F32 R21, -RZ, R32.H0_H0 ;  /* 0x20000020ff157230 */ /* 0x000fe40000004100 */
[----:B------:R-:W-:-:S02]  /*1b20*/  HADD2.F32 R51, -RZ, R31.H0_H0 ;  /* 0x2000001fff337230 */ /* 0x000fc40000004100 */
[----:B------:R-:W-:Y:S01]  /*1b30*/  FMUL R31, R52, R23 ;  /* 0x00000017341f7220 */ /* 0x000fe20000400000 */
[----:B------:R-:W-:Y:S02]  /*1b40*/  HADD2.F32 R23, -RZ, R36.H0_H0 ;  /* 0x20000024ff177230 */ /* 0x000fe40000004100 */
[----:B------:R-:W-:Y:S01]  /*1b50*/  FMUL R56, R0, R21 ;  /* 0x0000001500387220 */ /* 0x000fe20000400000 */
[----:B------:R-:W-:Y:S02]  /*1b60*/  HADD2.F32 R21, -RZ, R32.H1_H1 ;  /* 0x30000020ff157230 */ /* 0x000fe40000004100 */
[----:B------:R-:W-:Y:S01]  /*1b70*/  FMUL R55, R51, R22 ;  /* 0x0000001633377220 */ /* 0x000fe20000400000 */
[----:B------:R-:W-:Y:S01]  /*1b80*/  FMUL R22, R4, R23 ;  /* 0x0000001704167220 */ /* 0x000fe20000400000 */
[----:B------:R-:W-:Y:S02]  /*1b90*/  HADD2.F32 R23, -RZ, R36.H1_H1 ;  /* 0x30000024ff177230 */ /* 0x000fe40000004100 */
[----:B------:R-:W-:Y:S01]  /*1ba0*/  FMUL R21, R0, R21 ;  /* 0x0000001500157220 */ /* 0x000fe20000400000 */
[----:B------:R-:W-:Y:S01]  /*1bb0*/  HADD2.F32 R36, -RZ, R40.H1_H1 ;  /* 0x30000028ff247230 */ /* 0x000fe20000004100 */
[----:B------:R-:W-:-:S04]  /*1bc0*/  F2FP.F16.F32.PACK_AB R16, R16, R53 ;  /* 0x000000351010723e */ /* 0x000fc800000000ff */
[----:B------:R-:W-:Y:S01]  /*1bd0*/  FMUL R59, R36, R21 ;  /* 0x00000015243b7220 */ /* 0x000fe20000400000 */
[----:B------:R-:W-:Y:S02]  /*1be0*/  HADD2.F32 R21, -RZ, R33.H0_H0 ;  /* 0x20000021ff157230 */ /* 0x000fe40000004100 */
[----:B------:R-:W-:Y:S01]  /*1bf0*/  FMUL R23, R4, R23 ;  /* 0x0000001704177220 */ /* 0x000fe20000400000 */
[----:B------:R-:W-:Y:S02]  /*1c00*/  HADD2.F32 R53, -RZ, R40.H0_H0 ;  /* 0x20000028ff357230 */ /* 0x000fe40000004100 */
[----:B------:R-:W-:Y:S02]  /*1c10*/  HADD2.F32 R40, -RZ, R41.H0_H0 ;  /* 0x20000029ff287230 */ /* 0x000fe40000004100 */
[----:B------:R-:W-:Y:S01]  /*1c20*/  FMUL R21, R0, R21 ;  /* 0x0000001500157220 */ /* 0x000fe20000400000 */
[----:B------:R-:W-:Y:S01]  /*1c30*/  FMUL R36, R36, R23 ;  /* 0x0000001724247220 */ /* 0x000fe20000400000 */
[----:B------:R-:W-:Y:S01]  /*1c40*/  F2FP.F16.F32.PACK_AB R17, R17, R57 ;  /* 0x000000391111723e */ /* 0x000fe200000000ff */
[----:B------:R-:W-:-:S02]  /*1c50*/  HADD2.F32 R23, -RZ, R37.H0_H0 ;  /* 0x20000025ff177230 */ /* 0x000fc40000004100 */
[----:B------:R-:W-:Y:S01]  /*1c60*/  FMUL R57, R40, R21 ;  /* 0x0000001528397220 */ /* 0x000fe20000400000 */
[----:B------:R-:W-:Y:S02]  /*1c70*/  HADD2.F32 R21, -RZ, R37.H1_H1 ;  /* 0x30000025ff157230 */ /* 0x000fe40000004100 */
[----:B------:R-:W-:Y:S02]  /*1c80*/  HADD2.F32 R25, -RZ, R25.H1_H1 ;  /* 0x30000019ff197230 */ /* 0x000fe40000004100 */
[C---:B------:R-:W-:Y:S01]  /*1c90*/  FMUL R56, R53.reuse, R56 ;  /* 0x0000003835387220 */ /* 0x040fe20000400000 */
[----:B------:R-:W-:Y:S02]  /*1ca0*/  HADD2.F32 R33, -RZ, R33.H1_H1 ;  /* 0x30000021ff217230 */ /* 0x000fe40000004100 */
[----:B------:R-:W-:Y:S01]  /*1cb0*/  FMUL R53, R53, R22 ;  /* 0x0000001635357220 */ /* 0x000fe20000400000 */
[C---:B------:R-:W-:Y:S01]  /*1cc0*/  FMUL R23, R4.reuse, R23 ;  /* 0x0000001704177220 */ /* 0x040fe20000400000 */
[C---:B------:R-:W-:Y:S01]  /*1cd0*/  FMUL R22, R4.reuse, R21 ;  /* 0x0000001504167220 */ /* 0x040fe20000400000 */
[----:B------:R-:W-:Y:S01]  /*1ce0*/  FMUL R25, R4, R25 ;  /* 0x0000001904197220 */ /* 0x000fe20000400000 */
[----:B------:R-:W-:-:S02]  /*1cf0*/  HADD2.F32 R21, -RZ, R34.H0_H0 ;  /* 0x20000022ff157230 */ /* 0x000fc40000004100 */
[----:B------:R-:W-:Y:S01]  /*1d00*/  FMUL R40, R40, R23 ;  /* 0x0000001728287220 */ /* 0x000fe20000400000 */
[----:B------:R-:W-:Y:S02]  /*1d10*/  HADD2.F32 R37, -RZ, R41.H1_H1 ;  /* 0x30000029ff257230 */ /* 0x000fe40000004100 */
[----:B------:R-:W-:Y:S01]  /*1d20*/  FMUL R62, R0, R33 ;  /* 0x00000021003e7220 */ /* 0x000fe20000400000 */
[----:B------:R-:W-:Y:S02]  /*1d30*/  HADD2.F32 R23, -RZ, R38.H0_H0 ;  /* 0x20000026ff177230 */ /* 0x000fe40000004100 */
[----:B------:R-:W-:Y:S01]  /*1d40*/  FMUL R48, R48, R25 ;  /* 0x0000001930307220 */ /* 0x000fe20000400000 */
[----:B------:R-:W-:Y:S01]  /*1d50*/  F2FP.F16.F32.PACK_AB R18, R18, R60 ;  /* 0x0000003c1212723e */ /* 0x000fe200000000ff */
[----:B------:R-:W-:Y:S02]  /*1d60*/  HADD2.F32 R25, -RZ, R26.H0_H0 ;  /* 0x2000001aff197230 */ /* 0x000fe40000004100 */
[----:B------:R-:W-:Y:S01]  /*1d70*/  FMUL R60, R0, R21 ;  /* 0x00000015003c7220 */ /* 0x000fe20000400000 */
[----:B------:R-:W-:Y:S01]  /*1d80*/  FMUL R62, R37, R62 ;  /* 0x0000003e253e7220 */ /* 0x000fe20000400000 */
[----:B------:R-:W-:-:S02]  /*1d90*/  HADD2.F32 R21, -RZ, R34.H1_H1 ;  /* 0x30000022ff157230 */ /* 0x000fc40000004100 */
[----:B------:R-:W-:Y:S01]  /*1da0*/  FMUL R37, R37, R22 ;  /* 0x0000001625257220 */ /* 0x000fe20000400000 */
[C---:B------:R-:W-:Y:S01]  /*1db0*/  FMUL R20, R47.reuse, R20 ;  /* 0x000000142f147220 */ /* 0x040fe20000400000 */
[C---:B------:R-:W-:Y:S01]  /*1dc0*/  FMUL R22, R4.reuse, R23 ;  /* 0x0000001704167220 */ /* 0x040fe20000400000 */
[----:B------:R-:W-:Y:S01]  /*1dd0*/  FMUL R47, R47, R24 ;  /* 0x000000182f2f7220 */ /* 0x000fe20000400000 */
[----:B------:R-:W-:Y:S02]  /*1de0*/  HADD2.F32 R23, -RZ, R38.H1_H1 ;  /* 0x30000026ff177230 */ /* 0x000fe40000004100 */
[----:B------:R-:W-:Y:S01]  /*1df0*/  FMUL R24, R4, R25 ;  /* 0x0000001904187220 */ /* 0x000fe20000400000 */
[----:B------:R-:W-:Y:S02]  /*1e00*/  HADD2.F32 R38, -RZ, R42.H1_H1 ;  /* 0x3000002aff267230 */ /* 0x000fe40000004100 */
[----:B------:R-:W-:Y:S01]  /*1e10*/  FMUL R21, R0, R21 ;  /* 0x0000001500157220 */ /* 0x000fe20000400000 */
[----:B------:R-:W-:Y:S01]  /*1e20*/  HADD2.F32 R25, -RZ, R26.H1_H1 ;  /* 0x3000001aff197230 */ /* 0x000fe20000004100 */
[----:B------:R-:W0:Y:S02]  /*1e30*/  LDC.64 R32, c[0x0][0x238] ;  /* 0x00008e00ff207b82 */ /* 0x000e240000000a00 */
[----:B------:R-:W-:Y:S01]  /*1e40*/  FMUL R63, R38, R21 ;  /* 0x00000015263f7220 */ /* 0x000fe20000400000 */
[----:B------:R-:W-:-:S02]  /*1e50*/  HADD2.F32 R21, -RZ, R35.H0_H0 ;  /* 0x20000023ff157230 */ /* 0x000fc40000004100 */
[C---:B------:R-:W-:Y:S01]  /*1e60*/  FMUL R25, R4.reuse, R25 ;  /* 0x0000001904197220 */ /* 0x040fe20000400000 */
[----:B------:R-:W-:Y:S02]  /*1e70*/  HADD2.F32 R41, -RZ, R42.H0_H0 ;  /* 0x2000002aff297230 */ /* 0x000fe40000004100 */
[----:B------:R-:W-:Y:S01]  /*1e80*/  FMUL R23, R4, R23 ;  /* 0x0000001704177220 */ /* 0x000fe20000400000 */
[----:B------:R-:W-:Y:S02]  /*1e90*/  HADD2.F32 R42, -RZ, R43.H0_H0 ;  /* 0x2000002bff2a7230 */ /* 0x000fe40000004100 */
[----:B------:R-:W-:Y:S01]  /*1ea0*/  FMUL R50, R50, R25 ;  /* 0x0000001932327220 */ /* 0x000fe20000400000 */
[----:B------:R-:W-:Y:S02]  /*1eb0*/  HADD2.F32 R25, -RZ, R27.H0_H0 ;  /* 0x2000001bff197230 */ /* 0x000fe40000004100 */
[----:B------:R-:W-:Y:S01]  /*1ec0*/  FMUL R21, R0, R21 ;  /* 0x0000001500157220 */ /* 0x000fe20000400000 */
[----:B------:R-:W-:Y:S01]  /*1ed0*/  FMUL R38, R38, R23 ;  /* 0x0000001726267220 */ /* 0x000fe20000400000 */
[----:B------:R-:W-:Y:S01]  /*1ee0*/  FMUL R54, R49, R54 ;  /* 0x0000003631367220 */ /* 0x000fe20000400000 */
[----:B------:R-:W-:Y:S01]  /*1ef0*/  F2FP.F16.F32.PACK_AB R19, R19, R58 ;  /* 0x0000003a1313723e */ /* 0x000fe200000000ff */
[----:B------:R-:W-:-:S02]  /*1f00*/  HADD2.F32 R23, -RZ, R39.H0_H0 ;  /* 0x20000027ff177230 */ /* 0x000fc40000004100 */
[----:B------:R-:W-:Y:S01]  /*1f10*/  FMUL R49, R49, R24 ;  /* 0x0000001831317220 */ /* 0x000fe20000400000 */
[----:B------:R-:W-:Y:S02]  /*1f20*/  HADD2.F32 R35, -RZ, R35.H1_H1 ;  /* 0x30000023ff237230 */ /* 0x000fe40000004100 */
[----:B------:R-:W-:Y:S01]  /*1f30*/  FMUL R58, R42, R21 ;  /* 0x000000152a3a7220 */ /* 0x000fe20000400000 */
[----:B------:R-:W-:Y:S01]  /*1f40*/  FMUL R24, R4, R25 ;  /* 0x0000001904187220 */ /* 0x000fe20000400000 */
[----:B------:R-:W-:Y:S02]  /*1f50*/  HADD2.F32 R27, -RZ, R27.H1_H1 ;  /* 0x3000001bff1b7230 */ /* 0x000fe40000004100 */
[C---:B------:R-:W-:Y:S01]  /*1f60*/  FMUL R60, R41.reuse, R60 ;  /* 0x0000003c293c7220 */ /* 0x040fe20000400000 */
[----:B------:R-:W-:Y:S02]  /*1f70*/  HADD2.F32 R21, -RZ, R39.H1_H1 ;  /* 0x30000027ff157230 */ /* 0x000fe40000004100 */
[----:B------:R-:W-:Y:S01]  /*1f80*/  FMUL R41, R41, R22 ;  /* 0x0000001629297220 */ /* 0x000fe20000400000 */
[----:B------:R-:W-:-:S02]  /*1f90*/  HADD2.F32 R39, -RZ, R43.H1_H1 ;  /* 0x3000002bff277230 */ /* 0x000fc40000004100 */
[----:B------:R-:W-:Y:S01]  /*1fa0*/  FMUL R23, R4, R23 ;  /* 0x0000001704177220 */ /* 0x000fe20000400000 */
[----:B------:R-:W-:Y:S01]  /*1fb0*/  FMUL R22, R0, R35 ;  /* 0x0000002300167220 */ /* 0x000fe20000400000 */
[----:B------:R-:W-:Y:S01]  /*1fc0*/  FMUL R51, R51, R24 ;  /* 0x0000001833337220 */ /* 0x000fe20000400000 */
[C---:B------:R-:W-:Y:S01]  /*1fd0*/  FMUL R27, R4.reuse, R27 ;  /* 0x0000001b041b7220 */ /* 0x040fe20000400000 */
[----:B------:R-:W-:Y:S01]  /*1fe0*/  FMUL R24, R4, R21 ;  /* 0x0000001504187220 */ /* 0x000fe20000400000 */
[----:B------:R-:W-:Y:S01]  /*1ff0*/  FMUL R42, R42, R23 ;  /* 0x000000172a2a7220 */ /* 0x000fe20000400000 */
[----:B------:R-:W-:Y:S01]  /*2000*/  FMUL R43, R39, R22 ;  /* 0x00000016272b7220 */ /* 0x000fe20000400000 */
[----:B------:R-:W-:Y:S02]  /*2010*/  F2FP.F16.F32.PACK_AB R29, R29, R20 ;  /* 0x000000141d1d723e */ /* 0x000fe400000000ff */
[----:B------:R-:W-:Y:S02]  /*2020*/  CS2R R20, SRZ ;  /* 0x0000000000147805 */ /* 0x000fe4000001ff00 */
[----:B------:R-:W-:Y:S01]  /*2030*/  CS2R R22, SRZ ;  /* 0x0000000000167805 */ /* 0x000fe2000001ff00 */
[----:B------:R-:W-:Y:S01]  /*2040*/  FMUL R52, R52, R27 ;  /* 0x0000001b34347220 */ /* 0x000fe20000400000 */
[----:B------:R-:W-:Y:S01]  /*2050*/  FMUL R39, R39, R24 ;  /* 0x0000001827277220 */ /* 0x000fe20000400000 */
[----:B------:R-:W-:-:S02]  /*2060*/  CS2R R24, SRZ ;  /* 0x0000000000187805 */ /* 0x000fc4000001ff00 */
[----:B------:R-:W-:Y:S01]  /*2070*/  CS2R R26, SRZ ;  /* 0x00000000001a7805 */ /* 0x000fe2000001ff00 */
[----:B------:R0:W2:Y:S05]  /*2080*/  @!P3 LDG.E.EF.128 R20, desc[UR6][R68.64+0x1800] ;  /* 0x001800064414b981 */ /* 0x0000aa000c0e1d00 */
[----:B------:R1:W3:Y:S01]  /*2090*/  @!P2 LDG.E.EF.128 R24, desc[UR6][R66.64+0x1800] ;  /* 0x001800064218a981 */ /* 0x0002e2000c0e1d00 */
[----:B0-----:R-:W-:-:S04]  /*20a0*/  IMAD.WIDE R68, R7, 0x2, R32 ;  /* 0x0000000207447825 */ /* 0x001fc800078e0220 */
[----:B-1----:R-:W-:Y:S02]  /*20b0*/  IMAD.WIDE R66, R44, 0x2, R32 ;  /* 0x000000022c427825 */ /* 0x002fe400078e0220 */
[----:B------:R-:W4:Y:S01]  /*20c0*/  LDG.E.EL.128 R32, desc[UR6][R64.64+0x1800] ;  /* 0x0018000640207981 */ /* 0x000f22000c2e1d00 */
[----:B------:R-:W-:Y:S02]  /*20d0*/  F2FP.F16.F32.PACK_AB R28, R28, R61 ;  /* 0x0000003d1c1c723e */ /* 0x000fe400000000ff */
[----:B------:R-:W-:Y:S02]  /*20e0*/  F2FP.F16.F32.PACK_AB R30, R30, R54 ;  /* 0x000000361e1e723e */ /* 0x000fe400000000ff */
[----:B------:R-:W-:Y:S01]  /*20f0*/  F2FP.F16.F32.PACK_AB R31, R31, R55 ;  /* 0x000000371f1f723e */ /* 0x000fe200000000ff */
[----:B------:R0:W-:Y:S01]  /*2100*/  @!P3 STG.E.128 desc[UR6][R68.64], R16 ;  /* 0x000000104400b986 */ /* 0x0001e2000c101d06 */
[----:B------:R-:W-:Y:S02]  /*2110*/  F2FP.F16.F32.PACK_AB R8, R12, R8 ;  /* 0x000000080c08723e */ /* 0x000fe400000000ff */
[----:B------:R-:W-:-:S02]  /*2120*/  F2FP.F16.F32.PACK_AB R9, R13, R9 ;  /* 0x000000090d09723e */ /* 0x000fc400000000ff */
[----:B------:R-:W-:Y:S02]  /*2130*/  F2FP.F16.F32.PACK_AB R10, R14, R10 ;  /* 0x0000000a0e0a723e */ /* 0x000fe400000000ff */
[----:B------:R-:W-:Y:S02]  /*2140*/  F2FP.F16.F32.PACK_AB R11, R11, R45 ;  /* 0x0000002d0b0b723e */ /* 0x000fe400000000ff */
[----:B------:R-:W-:Y:S02]  /*2150*/  F2FP.F16.F32.PACK_AB R36, R36, R53 ;  /* 0x000000352424723e */ /* 0x000fe400000000ff */
[----:B------:R-:W-:Y:S02]  /*2160*/  F2FP.F16.F32.PACK_AB R37, R37, R40 ;  /* 0x000000282525723e */ /* 0x000fe400000000ff */
[----:B------:R-:W-:Y:S02]  /*2170*/  F2FP.F16.F32.PACK_AB R38, R38, R41 ;  /* 0x000000292626723e */ /* 0x000fe400000000ff */
[----:B------:R-:W-:Y:S01]  /*2180*/  F2FP.F16.F32.PACK_AB R39, R39, R42 ;  /* 0x0000002a2727723e */ /* 0x000fe200000000ff */
[----:B--2---:R-:W-:-:S05]  /*2190*/  HADD2.F32 R7, -RZ, R20.H0_H0 ;  /* 0x20000014ff077230 */ /* 0x004fca0000004100 */
[----:B------:R-:W-:Y:S01]  /*21a0*/  FMUL R7, R0, R7 ;  /* 0x0000000700077220 */ /* 0x000fe20000400000 */
[----:B---3--:R-:W-:Y:S02]  /*21b0*/  HADD2.F32 R61, -RZ, R24.H0_H0 ;  /* 0x20000018ff3d7230 */ /* 0x008fe40000004100 */
[----:B----4-:R-:W-:-:S03]  /*21c0*/  HADD2.F32 R44, -RZ, R32.H0_H0 ;  /* 0x20000020ff2c7230 */ /* 0x010fc60000004100 */
[----:B------:R-:W-:Y:S02]  /*21d0*/  FMUL R61, R4, R61 ;  /* 0x0000003d043d7220 */ /* 0x000fe40000400000 */
[C---:B------:R-:W-:Y:S01]  /*21e0*/  FMUL R54, R44.reuse, R7 ;  /* 0x000000072c367220 */ /* 0x040fe20000400000 */
[----:B------:R-:W-:Y:S02]  /*21f0*/  HADD2.F32 R7, -RZ, R20.H1_H1 ;  /* 0x30000014ff077230 */ /* 0x000fe40000004100 */
[----:B------:R-:W-:Y:S02]  /*2200*/  HADD2.F32 R20, -RZ, R32.H1_H1 ;  /* 0x30000020ff147230 */ /* 0x000fe40000004100 */
[----:B------:R-:W-:Y:S01]  /*2210*/  FMUL R44, R44, R61 ;  /* 0x0000003d2c2c7220 */ /* 0x000fe20000400000 */
[----:B------:R-:W-:Y:S01]  /*2220*/  FMUL R7, R0, R7 ;  /* 0x0000000700077220 */ /* 0x000fe20000400000 */
[----:B------:R-:W-:-:S03]  /*2230*/  HADD2.F32 R61, -RZ, R24.H1_H1 ;  /* 0x30000018ff3d7230 */ /* 0x000fc60000004100 */
[----:B------:R-:W-:Y:S01]  /*2240*/  FMUL R24, R20, R7 ;  /* 0x0000000714187220 */ /* 0x000fe20000400000 */
[----:B------:R-:W-:Y:S02]  /*2250*/  HADD2.F32 R7, -RZ, R21.H0_H0 ;  /* 0x20000015ff077230 */ /* 0x000fe40000004100 */
[----:B------:R-:W-:-:S03]  /*2260*/  HADD2.F32 R32, -RZ, R33.H0_H0 ;  /* 0x20000021ff207230 */ /* 0x000fc60000004100 */
[----:B------:R-:W-:Y:S01]  /*2270*/  FMUL R7, R0, R7 ;  /* 0x0000000700077220 */ /* 0x000fe20000400000 */
[----:B0-----:R-:W-:-:S03]  /*2280*/  HADD2.F32 R17, -RZ, R25.H0_H0 ;  /* 0x20000019ff117230 */ /* 0x001fc60000004100 */
[----:B------:R-:W-:Y:S01]  /*2290*/  FMUL R55, R32, R7 ;  /* 0x0000000720377220 */ /* 0x000fe20000400000 */
[----:B------:R-:W-:Y:S02]  /*22a0*/  HADD2.F32 R7, -RZ, R21.H1_H1 ;  /* 0x30000015ff077230 */ /* 0x000fe40000004100 */
[----:B------:R-:W-:Y:S02]  /*22b0*/  HADD2.F32 R25, -RZ, R25.H1_H1 ;  /* 0x30000019ff197230 */ /* 0x000fe40000004100 */
[----:B------:R-:W-:Y:S02]  /*22c0*/  HADD2.F32 R21, -RZ, R33.H1_H1 ;  /* 0x30000021ff157230 */ /* 0x000fe40000004100 */
[----:B------:R-:W-:Y:S01]  /*22d0*/  FMUL R16, R0, R7 ;  /* 0x0000000700107220 */ /* 0x000fe20000400000 */
[----:B------:R-:W-:Y:S02]  /*22e0*/  HADD2.F32 R7, -RZ, R22.H0_H0 ;  /* 0x20000016ff077230 */ /* 0x000fe40000004100 */
[C---:B------:R-:W-:Y:S01]  /*22f0*/  FMUL R17, R4.reuse, R17 ;  /* 0x0000001104117220 */ /* 0x040fe20000400000 */
[----:B------:R-:W-:Y:S01]  /*2300*/  FMUL R18, R4, R25 ;  /* 0x0000001904127220 */ /* 0x000fe20000400000 */
[----:B------:R-:W-:Y:S01]  /*2310*/  FMUL R25, R21, R16 ;  /* 0x0000001015197220 */ /* 0x000fe20000400000 */
[----:B------:R-:W-:Y:S01]  /*2320*/  F2FP.F16.F32.PACK_AB R16, R59, R56 ;  /* 0x000000383b10723e */ /* 0x000fe200000000ff */
[----:B------:R-:W-:Y:S01]  /*2330*/  FMUL R32, R32, R17 ;  /* 0x0000001120207220 */ /* 0x000fe20000400000 */
[----:B------:R-:W-:Y:S01]  /*2340*/  FMUL R56, R0, R7 ;  /* 0x0000000700387220 */ /* 0x000fe20000400000 */
[----:B------:R-:W-:-:S02]  /*2350*/  HADD2.F32 R17, -RZ, R26.H0_H0 ;  /* 0x2000001aff117230 */ /* 0x000fc40000004100 */
[----:B------:R-:W-:Y:S02]  /*2360*/  HADD2.F32 R7, -RZ, R22.H1_H1 ;  /* 0x30000016ff077230 */ /* 0x000fe40000004100 */
[----:B------:R-:W-:Y:S01]  /*2370*/  FMUL R21, R21, R18 ;  /* 0x0000001215157220 */ /* 0x000fe20000400000 */
[----:B------:R-:W-:Y:S02]  /*2380*/  HADD2.F32 R22, -RZ, R34.H1_H1 ;  /* 0x30000022ff167230 */ /* 0x000fe40000004100 */
[----:B------:R-:W-:Y:S01]  /*2390*/  FMUL R18, R4, R17 ;  /* 0x0000001104127220 */ /* 0x000fe20000400000 */
[----:B------:R-:W-:Y:S02]  /*23a0*/  HADD2.F32 R17, -RZ, R26.H1_H1 ;  /* 0x3000001aff117230 */ /* 0x000fe40000004100 */
[----:B------:R-:W-:-:S04]  /*23b0*/  FMUL R7, R0, R7 ;  /* 0x0000000700077220 */ /* 0x000fc80000400000 */
[----:B------:R-:W-:Y:S01]  /*23c0*/  FMUL R26, R22, R7 ;  /* 0x00000007161a7220 */ /* 0x000fe20000400000 */
[----:B------:R-:W-:Y:S02]  /*23d0*/  HADD2.F32 R7, -RZ, R23.H1_H1 ;  /* 0x30000017ff077230 */ /* 0x000fe40000004100 */
[----:B------:R-:W-:Y:S01]  /*23e0*/  FMUL R17, R4, R17 ;  /* 0x0000001104117220 */ /* 0x000fe20000400000 */
[----:B------:R-:W-:-:S03]  /*23f0*/  HADD2.F32 R23, -RZ, R23.H0_H0 ;  /* 0x20000017ff177230 */ /* 0x000fc60000004100 */
[----:B------:R-:W-:Y:S02]  /*2400*/  FMUL R22, R22, R17 ;  /* 0x0000001116167220 */ /* 0x000fe40000400000 */
[C---:B------:R-:W-:Y:S01]  /*2410*/  FMUL R17, R0.reuse, R23 ;  /* 0x0000001700117220 */ /* 0x040fe20000400000 */
[----:B------:R-:W-:Y:S02]  /*2420*/  HADD2.F32 R23, -RZ, R27.H1_H1 ;  /* 0x3000001bff177230 */ /* 0x000fe40000004100 */
[----:B------:R-:W-:Y:S02]  /*2430*/  HADD2.F32 R27, -RZ, R27.H0_H0 ;  /* 0x2000001bff1b7230 */ /* 0x000fe40000004100 */
[----:B------:R-:W-:Y:S01]  /*2440*/  FMUL R7, R0, R7 ;  /* 0x0000000700077220 */ /* 0x000fe20000400000 */
[----:B------:R-:W-:Y:S02]  /*2450*/  HADD2.F32 R33, -RZ, R34.H0_H0 ;  /* 0x20000022ff217230 */ /* 0x000fe40000004100 */
[C---:B------:R-:W-:Y:S01]  /*2460*/  FMUL R61, R4.reuse, R61 ;  /* 0x0000003d043d7220 */ /* 0x040fe20000400000 */
[C---:B------:R-:W-:Y:S01]  /*2470*/  FMUL R23, R4.reuse, R23 ;  /* 0x0000001704177220 */ /* 0x040fe20000400000 */
[----:B------:R-:W-:Y:S01]  /*2480*/  FMUL R19, R4, R27 ;  /* 0x0000001b04137220 */ /* 0x000fe20000400000 */
[----:B------:R-:W-:-:S02]  /*2490*/  HADD2.F32 R0, -RZ, R35.H0_H0 ;  /* 0x20000023ff007230 */ /* 0x000fc40000004100 */
[----:B------:R-:W-:Y:S02]  /*24a0*/  HADD2.F32 R4, -RZ, R35.H1_H1 ;  /* 0x30000023ff047230 */ /* 0x000fe40000004100 */
[C---:B------:R-:W-:Y:S01]  /*24b0*/  FMUL R56, R33.reuse, R56 ;  /* 0x0000003821387220 */ /* 0x040fe20000400000 */
[----:B------:R-:W-:Y:S01]  /*24c0*/  IADD3 R34, P0, R6, UR4, RZ ;  /* 0x0000000406227c10 */ /* 0x000fe2000ff1e0ff */
[----:B------:R-:W-:Y:S01]  /*24d0*/  FMUL R33, R33, R18 ;  /* 0x0000001221217220 */ /* 0x000fe20000400000 */
[C---:B------:R-:W-:Y:S01]  /*24e0*/  FMUL R27, R0.reuse, R17 ;  /* 0x00000011001b7220 */ /* 0x040fe20000400000 */
[----:B------:R-:W-:Y:S01]  /*24f0*/  F2FP.F16.F32.PACK_AB R18, R63, R60 ;  /* 0x0000003c3f12723e */ /* 0x000fe200000000ff */
[----:B------:R-:W-:Y:S01]  /*2500*/  FMUL R0, R0, R19 ;  /* 0x0000001300007220 */ /* 0x000fe20000400000 */
[----:B------:R-:W-:Y:S01]  /*2510*/  FMUL R60, R4, R7 ;  /* 0x00000007043c7220 */ /* 0x000fe20000400000 */
[----:B------:R-:W-:Y:S02]  /*2520*/  F2FP.F16.F32.PACK_AB R19, R43, R58 ;  /* 0x0000003a2b13723e */ /* 0x000fe400000000ff */
[----:B------:R-:W-:-:S02]  /*2530*/  IADD3.X R35, R3, UR5, RZ, P0, !PT ;  /* 0x0000000503237c10 */ /* 0x000fc400087fe4ff */
[----:B------:R-:W-:Y:S01]  /*2540*/  IADD3 R58, P0, R2, UR4, RZ ;  /* 0x00000004023a7c10 */ /* 0x000fe2000ff1e0ff */
[----:B------:R-:W-:Y:S01]  /*2550*/  FMUL R3, R4, R23 ;  /* 0x0000001704037220 */ /* 0x000fe20000400000 */
[----:B------:R-:W-:Y:S02]  /*2560*/  F2FP.F16.F32.PACK_AB R17, R62, R57 ;  /* 0x000000393e11723e */ /* 0x000fe400000000ff */
[----:B------:R-:W-:Y:S02]  /*2570*/  F2FP.F16.F32.PACK_AB R24, R24, R54 ;  /* 0x000000361818723e */ /* 0x000fe400000000ff */
[----:B------:R-:W-:Y:S02]  /*2580*/  F2FP.F16.F32.PACK_AB R25, R25, R55 ;  /* 0x000000371919723e */ /* 0x000fe400000000ff */
[----:B------:R-:W-:Y:S02]  /*2590*/  F2FP.F16.F32.PACK_AB R26, R26, R56 ;  /* 0x000000381a1a723e */ /* 0x000fe400000000ff */
[----:B------:R-:W-:-:S02]  /*25a0*/  F2FP.F16.F32.PACK_AB R27, R60, R27 ;  /* 0x0000001b3c1b723e */ /* 0x000fc400000000ff */
[----:B------:R-:W-:Y:S02]  /*25b0*/  IADD3.X R59, R5, UR5, RZ, P0, !PT ;  /* 0x00000005053b7c10 */ /* 0x000fe400087fe4ff */
[----:B------:R-:W-:Y:S02]  /*25c0*/  F2FP.F16.F32.PACK_AB R4, R46, R15 ;  /* 0x0000000f2e04723e */ /* 0x000fe400000000ff */
[----:B------:R-:W-:Y:S02]  /*25d0*/  F2FP.F16.F32.PACK_AB R5, R48, R47 ;  /* 0x0000002f3005723e */ /* 0x000fe400000000ff */
[----:B------:R-:W-:Y:S02]  /*25e0*/  F2FP.F16.F32.PACK_AB R6, R50, R49 ;  /* 0x000000313206723e */ /* 0x000fe400000000ff */
[----:B------:R-:W-:Y:S01]  /*25f0*/  F2FP.F16.F32.PACK_AB R7, R52, R51 ;  /* 0x000000333407723e */ /* 0x000fe200000000ff */
[----:B------:R-:W-:Y:S01]  /*2600*/  FMUL R20, R20, R61 ;  /* 0x0000003d14147220 */ /* 0x000fe20000400000 */
[----:B------:R0:W-:Y:S04]  /*2610*/  @!P3 STG.E.128 desc[UR6][R34.64+0x800], R28 ;  /* 0x0008001c2200b986 */ /* 0x0001e8000c101d06 */
[----:B------:R0:W-:Y:S04]  /*2620*/  @!P3 STG.E.128 desc[UR6][R34.64+0x1000], R16 ;  /* 0x001000102200b986 */ /* 0x0001e8000c101d06 */
[----:B------:R0:W-:Y:S04]  /*2630*/  @!P3 STG.E.128 desc[UR6][R34.64+0x1800], R24 ;  /* 0x001800182200b986 */ /* 0x0001e8000c101d06 */
[----:B------:R0:W-:Y:S01]  /*2640*/  @!P2 STG.E.128 desc[UR6][R66.64], R8 ;  /* 0x000000084200a986 */ /* 0x0001e2000c101d06 */
[----:B------:R-:W-:-:S03]  /*2650*/  F2FP.F16.F32.PACK_AB R20, R20, R44 ;  /* 0x0000002c1414723e */ /* 0x000fc600000000ff */
[----:B------:R0:W-:Y:S01]  /*2660*/  @!P2 STG.E.128 desc[UR6][R58.64+0x800], R4 ;  /* 0x000800043a00a986 */ /* 0x0001e2000c101d06 */
[----:B------:R-:W-:-:S03]  /*2670*/  F2FP.F16.F32.PACK_AB R21, R21, R32 ;  /* 0x000000201515723e */ /* 0x000fc600000000ff */
[----:B------:R0:W-:Y:S01]  /*2680*/  @!P2 STG.E.128 desc[UR6][R58.64+0x1000], R36 ;  /* 0x001000243a00a986 */ /* 0x0001e2000c101d06 */
[----:B------:R-:W-:Y:S02]  /*2690*/  F2FP.F16.F32.PACK_AB R22, R22, R33 ;  /* 0x000000211616723e */ /* 0x000fe400000000ff */
[----:B------:R-:W-:Y:S01]  /*26a0*/  F2FP.F16.F32.PACK_AB R23, R3, R0 ;  /* 0x000000000317723e */ /* 0x000fe200000000ff */
[----:B------:R-:W-:Y:S06]  /*26b0*/  @P2 EXIT ;  /* 0x000000000000294d */ /* 0x000fec0003800000 */
[----:B------:R-:W-:Y:S01]  /*26c0*/  STG.E.128 desc[UR6][R58.64+0x1800], R20 ;  /* 0x001800143a007986 */ /* 0x000fe2000c101d06 */
[----:B------:R-:W-:Y:S05]  /*26d0*/  EXIT ;  /* 0x000000000000794d */ /* 0x000fea0003800000 */
.L_x_1:
[----:B------:R-:W-:-:S00]  /*26e0*/  BRA `(.L_x_1) ;  /* 0xfffffffc00fc7947 */ /* 0x000fc0000383ffff */
[----:B------:R-:W-:-:S00]  /*26f0*/  NOP ;  /* 0x0000000000007918 */ /* 0x000fc00000000000 */
        /* <DEDUP_REMOVED lines=8> */
.L_x_2:


//--------------------- .nv.global.init           --------------------------
	.section	.nv.global.init,"aw",@progbits
.nv.global.init:
	.type		assertFunc_0,@object
	.size		assertFunc_0,(_$_str - assertFunc_0)
assertFunc_0:
        /*0000*/ 	.byte	0x75, 0x6e, 0x6b, 0x6e, 0x6f, 0x77, 0x6e, 0x00
	.type		_$_str,@object
	.size		_$_str,(assertMessage_0 - _$_str)
_$_str:
        /*0008*/ 	.byte	0x5f, 0x5f, 0x43, 0x55, 0x44, 0x41, 0x5f, 0x46, 0x54, 0x5a, 0x00
	.type		assertMessage_0,@object
	.size		assertMessage_0,(assertFile_0 - assertMessage_0)
assertMessage_0:
        /*0013*/ 	.byte	0x69, 0x6e, 0x64, 0x65, 0x78, 0x20, 0x6f, 0x75, 0x74, 0x20, 0x6f, 0x66, 0x20, 0x62, 0x6f, 0x75
        /*0023*/ 	.byte	0x6e, 0x64, 0x73, 0x3a, 0x20, 0x30, 0x20, 0x3c, 0x3d, 0x20, 0x74, 0x6d, 0x70, 0x34, 0x20, 0x3c
        /*0033*/ 	.byte	0x20, 0x31, 0x32, 0x38, 0x32, 0x35, 0x36, 0x00
	.type		assertFile_0,@object
	.size		assertFile_0,(.L_1 - assertFile_0)
assertFile_0:
        /*003b*/ 	.byte	0x2f, 0x74, 0x6d, 0x70, 0x2f, 0x74, 0x6f, 0x72, 0x63, 0x68, 0x69, 0x6e, 0x64, 0x75, 0x63, 0x74
        /*004b*/ 	.byte	0x6f, 0x72, 0x5f, 0x72, 0x6f, 0x6f, 0x74, 0x2f, 0x33, 0x6b, 0x2f, 0x63, 0x33, 0x6b, 0x70, 0x33
        /*005b*/ 	.byte	0x75, 0x69, 0x73, 0x6f, 0x6c, 0x71, 0x6b, 0x78, 0x70, 0x6b, 0x70, 0x34, 0x34, 0x79, 0x78, 0x74
        /*006b*/ 	.byte	0x64, 0x34, 0x6d, 0x34, 0x67, 0x6d, 0x35, 0x74, 0x76, 0x7a, 0x66, 0x67, 0x6e, 0x62, 0x34, 0x70
        /*007b*/ 	.byte	0x66, 0x7a, 0x37, 0x72, 0x33, 0x37, 0x63, 0x76, 0x37, 0x6c, 0x6b, 0x6d, 0x77, 0x68, 0x35, 0x2e
        /*008b*/ 	.byte	0x70, 0x79, 0x00
.L_1:


//--------------------- .nv.shared.triton_red_fused__to_copy_add_embedding_mean_mul_pow_rsqrt_0 --------------------------
	.section	.nv.shared.triton_red_fused__to_copy_add_embedding_mean_mul_pow_rsqrt_0,"aw",@nobits
	.sectionflags	@""
	.align	16
	.zero		1024


//--------------------- .nv.constant0.triton_red_fused__to_copy_add_embedding_mean_mul_pow_rsqrt_0 --------------------------
	.section	.nv.constant0.triton_red_fused__to_copy_add_embedding_mean_mul_pow_rsqrt_0,"a",@progbits
	.sectionflags	@""
	.align	4
.nv.constant0.triton_red_fused__to_copy_add_embedding_mean_mul_pow_rsqrt_0:
	.zero		592


//--------------------- SYMBOLS --------------------------

	.type		__assertfail,@function
